//
// Generated by NVIDIA NVVM Compiler
//
// Compiler Build ID: CL-36424714
// Cuda compilation tools, release 13.0, V13.0.88
// Based on NVVM 20.0.0
//

.version 9.0
.target sm_100
.address_size 64

	// .globl	_Z32voxel_sampling_binary_gpu_kerneliiiiifffffPKfS0_PKxPKiS0_S4_PiS5_PfS5_
.extern .func  (.param .b32 func_retval0) vprintf
(
	.param .b64 vprintf_param_0,
	.param .b64 vprintf_param_1
)
;
.global .align 1 .b8 $str[43] = {86, 111, 120, 101, 108, 32, 115, 97, 109, 112, 108, 101, 32, 103, 114, 97, 100, 32, 79, 112, 32, 101, 120, 105, 116, 101, 100, 32, 117, 110, 101, 120, 112, 101, 99, 116, 101, 100, 108, 121, 46, 10};

.visible .entry _Z32voxel_sampling_binary_gpu_kerneliiiiifffffPKfS0_PKxPKiS0_S4_PiS5_PfS5_(
	.param .u32 _Z32voxel_sampling_binary_gpu_kerneliiiiifffffPKfS0_PKxPKiS0_S4_PiS5_PfS5__param_0,
	.param .u32 _Z32voxel_sampling_binary_gpu_kerneliiiiifffffPKfS0_PKxPKiS0_S4_PiS5_PfS5__param_1,
	.param .u32 _Z32voxel_sampling_binary_gpu_kerneliiiiifffffPKfS0_PKxPKiS0_S4_PiS5_PfS5__param_2,
	.param .u32 _Z32voxel_sampling_binary_gpu_kerneliiiiifffffPKfS0_PKxPKiS0_S4_PiS5_PfS5__param_3,
	.param .u32 _Z32voxel_sampling_binary_gpu_kerneliiiiifffffPKfS0_PKxPKiS0_S4_PiS5_PfS5__param_4,
	.param .f32 _Z32voxel_sampling_binary_gpu_kerneliiiiifffffPKfS0_PKxPKiS0_S4_PiS5_PfS5__param_5,
	.param .f32 _Z32voxel_sampling_binary_gpu_kerneliiiiifffffPKfS0_PKxPKiS0_S4_PiS5_PfS5__param_6,
	.param .f32 _Z32voxel_sampling_binary_gpu_kerneliiiiifffffPKfS0_PKxPKiS0_S4_PiS5_PfS5__param_7,
	.param .f32 _Z32voxel_sampling_binary_gpu_kerneliiiiifffffPKfS0_PKxPKiS0_S4_PiS5_PfS5__param_8,
	.param .f32 _Z32voxel_sampling_binary_gpu_kerneliiiiifffffPKfS0_PKxPKiS0_S4_PiS5_PfS5__param_9,
	.param .u64 .ptr .align 1 _Z32voxel_sampling_binary_gpu_kerneliiiiifffffPKfS0_PKxPKiS0_S4_PiS5_PfS5__param_10,
	.param .u64 .ptr .align 1 _Z32voxel_sampling_binary_gpu_kerneliiiiifffffPKfS0_PKxPKiS0_S4_PiS5_PfS5__param_11,
	.param .u64 .ptr .align 1 _Z32voxel_sampling_binary_gpu_kerneliiiiifffffPKfS0_PKxPKiS0_S4_PiS5_PfS5__param_12,
	.param .u64 .ptr .align 1 _Z32voxel_sampling_binary_gpu_kerneliiiiifffffPKfS0_PKxPKiS0_S4_PiS5_PfS5__param_13,
	.param .u64 .ptr .align 1 _Z32voxel_sampling_binary_gpu_kerneliiiiifffffPKfS0_PKxPKiS0_S4_PiS5_PfS5__param_14,
	.param .u64 .ptr .align 1 _Z32voxel_sampling_binary_gpu_kerneliiiiifffffPKfS0_PKxPKiS0_S4_PiS5_PfS5__param_15,
	.param .u64 .ptr .align 1 _Z32voxel_sampling_binary_gpu_kerneliiiiifffffPKfS0_PKxPKiS0_S4_PiS5_PfS5__param_16,
	.param .u64 .ptr .align 1 _Z32voxel_sampling_binary_gpu_kerneliiiiifffffPKfS0_PKxPKiS0_S4_PiS5_PfS5__param_17,
	.param .u64 .ptr .align 1 _Z32voxel_sampling_binary_gpu_kerneliiiiifffffPKfS0_PKxPKiS0_S4_PiS5_PfS5__param_18,
	.param .u64 .ptr .align 1 _Z32voxel_sampling_binary_gpu_kerneliiiiifffffPKfS0_PKxPKiS0_S4_PiS5_PfS5__param_19
)
{
	.reg .pred 	%p<82>;
	.reg .b32 	%r<445>;
	.reg .b32 	%f<100>;
	.reg .b64 	%rd<214>;
	.reg .b64 	%fd<48>;

	ld.param.u32 	%r100, [_Z32voxel_sampling_binary_gpu_kerneliiiiifffffPKfS0_PKxPKiS0_S4_PiS5_PfS5__param_0];
	ld.param.u32 	%r103, [_Z32voxel_sampling_binary_gpu_kerneliiiiifffffPKfS0_PKxPKiS0_S4_PiS5_PfS5__param_1];
	ld.param.u32 	%r101, [_Z32voxel_sampling_binary_gpu_kerneliiiiifffffPKfS0_PKxPKiS0_S4_PiS5_PfS5__param_2];
	ld.param.u32 	%r104, [_Z32voxel_sampling_binary_gpu_kerneliiiiifffffPKfS0_PKxPKiS0_S4_PiS5_PfS5__param_3];
	ld.param.u32 	%r102, [_Z32voxel_sampling_binary_gpu_kerneliiiiifffffPKfS0_PKxPKiS0_S4_PiS5_PfS5__param_4];
	ld.param.f32 	%f11, [_Z32voxel_sampling_binary_gpu_kerneliiiiifffffPKfS0_PKxPKiS0_S4_PiS5_PfS5__param_5];
	ld.param.f32 	%f12, [_Z32voxel_sampling_binary_gpu_kerneliiiiifffffPKfS0_PKxPKiS0_S4_PiS5_PfS5__param_6];
	ld.param.f32 	%f13, [_Z32voxel_sampling_binary_gpu_kerneliiiiifffffPKfS0_PKxPKiS0_S4_PiS5_PfS5__param_7];
	ld.param.f32 	%f14, [_Z32voxel_sampling_binary_gpu_kerneliiiiifffffPKfS0_PKxPKiS0_S4_PiS5_PfS5__param_8];
	ld.param.f32 	%f15, [_Z32voxel_sampling_binary_gpu_kerneliiiiifffffPKfS0_PKxPKiS0_S4_PiS5_PfS5__param_9];
	ld.param.u64 	%rd28, [_Z32voxel_sampling_binary_gpu_kerneliiiiifffffPKfS0_PKxPKiS0_S4_PiS5_PfS5__param_10];
	ld.param.u64 	%rd29, [_Z32voxel_sampling_binary_gpu_kerneliiiiifffffPKfS0_PKxPKiS0_S4_PiS5_PfS5__param_11];
	ld.param.u64 	%rd30, [_Z32voxel_sampling_binary_gpu_kerneliiiiifffffPKfS0_PKxPKiS0_S4_PiS5_PfS5__param_12];
	ld.param.u64 	%rd23, [_Z32voxel_sampling_binary_gpu_kerneliiiiifffffPKfS0_PKxPKiS0_S4_PiS5_PfS5__param_13];
	ld.param.u64 	%rd24, [_Z32voxel_sampling_binary_gpu_kerneliiiiifffffPKfS0_PKxPKiS0_S4_PiS5_PfS5__param_14];
	ld.param.u64 	%rd25, [_Z32voxel_sampling_binary_gpu_kerneliiiiifffffPKfS0_PKxPKiS0_S4_PiS5_PfS5__param_15];
	ld.param.u64 	%rd26, [_Z32voxel_sampling_binary_gpu_kerneliiiiifffffPKfS0_PKxPKiS0_S4_PiS5_PfS5__param_16];
	ld.param.u64 	%rd27, [_Z32voxel_sampling_binary_gpu_kerneliiiiifffffPKfS0_PKxPKiS0_S4_PiS5_PfS5__param_17];
	ld.param.u64 	%rd31, [_Z32voxel_sampling_binary_gpu_kerneliiiiifffffPKfS0_PKxPKiS0_S4_PiS5_PfS5__param_18];
	ld.param.u64 	%rd32, [_Z32voxel_sampling_binary_gpu_kerneliiiiifffffPKfS0_PKxPKiS0_S4_PiS5_PfS5__param_19];
	cvta.to.global.u64 	%rd1, %rd31;
	cvta.to.global.u64 	%rd2, %rd29;
	cvta.to.global.u64 	%rd3, %rd32;
	cvta.to.global.u64 	%rd4, %rd28;
	cvta.to.global.u64 	%rd5, %rd30;
	mul.lo.s32 	%r105, %r103, %r100;
	mul.lo.s32 	%r106, %r104, %r101;
	min.s32 	%r108, %r105, %r106;
	setp.lt.s32 	%p1, %r108, 1;
	@%p1 bra 	$L__BB0_83;
	add.s32 	%r109, %r102, -1;
	shr.u32 	%r110, %r109, 31;
	add.s32 	%r111, %r109, %r110;
	shr.s32 	%r1, %r111, 1;
	mul.f32 	%f16, %f14, 0f3FC00000;
	mul.f32 	%f1, %f16, %f16;
	mul.lo.s32 	%r2, %r102, %r102;
	mul.lo.s32 	%r3, %r2, %r102;
	div.rn.f32 	%f17, %f11, %f14;
	cvt.rzi.s32.f32 	%r4, %f17;
	div.rn.f32 	%f18, %f12, %f14;
	cvt.rzi.s32.f32 	%r5, %f18;
	mov.u32 	%r417, %ctaid.x;
	setp.ge.s32 	%p2, %r417, %r100;
	@%p2 bra 	$L__BB0_83;
	div.rn.f32 	%f19, %f13, %f14;
	cvt.rzi.s32.f32 	%r112, %f19;
	mov.u32 	%r7, %tid.x;
	mov.u32 	%r8, %ntid.x;
	cvt.f64.f32 	%fd2, %f14;
	mul.f64 	%fd1, %fd2, 0d3FE0000000000000;
	add.s32 	%r9, %r112, -1;
	mov.u32 	%r10, %nctaid.x;
	add.s32 	%r11, %r101, -1;
	and.b32  	%r12, %r101, 15;
	add.s32 	%r13, %r12, -1;
	and.b32  	%r14, %r101, 7;
	add.s32 	%r15, %r14, -1;
	and.b32  	%r16, %r3, 15;
	and.b32  	%r17, %r3, 7;
	and.b32  	%r18, %r3, 2147483632;
	and.b32  	%r19, %r3, 3;
	and.b32  	%r20, %r101, 2147483632;
	and.b32  	%r21, %r101, 3;
	cvta.to.global.u64 	%rd6, %rd25;
	cvta.to.global.u64 	%rd7, %rd27;
	cvta.to.global.u64 	%rd8, %rd24;
	cvta.to.global.u64 	%rd9, %rd26;
	cvta.to.global.u64 	%rd10, %rd23;
$L__BB0_3:
	mul.wide.s32 	%rd33, %r417, 4;
	add.s64 	%rd11, %rd6, %rd33;
	ld.global.u32 	%r113, [%rd11];
	setp.ge.s32 	%p3, %r7, %r113;
	add.s64 	%rd12, %rd7, %rd33;
	@%p3 bra 	$L__BB0_23;
	setp.lt.s32 	%p4, %r3, 1;
	@%p4 bra 	$L__BB0_23;
	setp.gt.s32 	%p5, %r101, 0;
	mov.u32 	%r424, %r7;
	@%p5 bra 	$L__BB0_6;
	bra.uni 	$L__BB0_38;
$L__BB0_6:
	mov.u32 	%r418, %r7;
$L__BB0_7:
	mul.lo.s32 	%r24, %r418, %r3;
	mov.b32 	%r419, 0;
$L__BB0_8:
	setp.lt.u32 	%p16, %r11, 15;
	ld.global.u32 	%r219, [%rd12];
	add.s32 	%r26, %r419, %r24;
	mad.lo.s32 	%r220, %r219, %r3, %r26;
	mul.wide.s32 	%rd96, %r220, 4;
	add.s64 	%rd97, %rd3, %rd96;
	mov.b32 	%r221, -1;
	st.global.u32 	[%rd97], %r221;
	mov.b32 	%r422, 0;
	@%p16 bra 	$L__BB0_11;
	mov.b32 	%r420, 0;
$L__BB0_10:
	.pragma "nounroll";
	ld.global.u32 	%r223, [%rd12];
	mad.lo.s32 	%r224, %r223, %r3, %r26;
	mad.lo.s32 	%r225, %r224, %r101, %r420;
	mul.wide.s32 	%rd98, %r225, 4;
	add.s64 	%rd99, %rd1, %rd98;
	st.global.f32 	[%rd99], %f15;
	ld.global.u32 	%r226, [%rd12];
	mad.lo.s32 	%r227, %r226, %r3, %r26;
	mad.lo.s32 	%r228, %r227, %r101, %r420;
	add.s32 	%r229, %r228, 1;
	mul.wide.s32 	%rd100, %r229, 4;
	add.s64 	%rd101, %rd1, %rd100;
	st.global.f32 	[%rd101], %f15;
	ld.global.u32 	%r230, [%rd12];
	mad.lo.s32 	%r231, %r230, %r3, %r26;
	mad.lo.s32 	%r232, %r231, %r101, %r420;
	add.s32 	%r233, %r232, 2;
	mul.wide.s32 	%rd102, %r233, 4;
	add.s64 	%rd103, %rd1, %rd102;
	st.global.f32 	[%rd103], %f15;
	ld.global.u32 	%r234, [%rd12];
	mad.lo.s32 	%r235, %r234, %r3, %r26;
	mad.lo.s32 	%r236, %r235, %r101, %r420;
	add.s32 	%r237, %r236, 3;
	mul.wide.s32 	%rd104, %r237, 4;
	add.s64 	%rd105, %rd1, %rd104;
	st.global.f32 	[%rd105], %f15;
	ld.global.u32 	%r238, [%rd12];
	mad.lo.s32 	%r239, %r238, %r3, %r26;
	mad.lo.s32 	%r240, %r239, %r101, %r420;
	add.s32 	%r241, %r240, 4;
	mul.wide.s32 	%rd106, %r241, 4;
	add.s64 	%rd107, %rd1, %rd106;
	st.global.f32 	[%rd107], %f15;
	ld.global.u32 	%r242, [%rd12];
	mad.lo.s32 	%r243, %r242, %r3, %r26;
	mad.lo.s32 	%r244, %r243, %r101, %r420;
	add.s32 	%r245, %r244, 5;
	mul.wide.s32 	%rd108, %r245, 4;
	add.s64 	%rd109, %rd1, %rd108;
	st.global.f32 	[%rd109], %f15;
	ld.global.u32 	%r246, [%rd12];
	mad.lo.s32 	%r247, %r246, %r3, %r26;
	mad.lo.s32 	%r248, %r247, %r101, %r420;
	add.s32 	%r249, %r248, 6;
	mul.wide.s32 	%rd110, %r249, 4;
	add.s64 	%rd111, %rd1, %rd110;
	st.global.f32 	[%rd111], %f15;
	ld.global.u32 	%r250, [%rd12];
	mad.lo.s32 	%r251, %r250, %r3, %r26;
	mad.lo.s32 	%r252, %r251, %r101, %r420;
	add.s32 	%r253, %r252, 7;
	mul.wide.s32 	%rd112, %r253, 4;
	add.s64 	%rd113, %rd1, %rd112;
	st.global.f32 	[%rd113], %f15;
	ld.global.u32 	%r254, [%rd12];
	mad.lo.s32 	%r255, %r254, %r3, %r26;
	mad.lo.s32 	%r256, %r255, %r101, %r420;
	add.s32 	%r257, %r256, 8;
	mul.wide.s32 	%rd114, %r257, 4;
	add.s64 	%rd115, %rd1, %rd114;
	st.global.f32 	[%rd115], %f15;
	ld.global.u32 	%r258, [%rd12];
	mad.lo.s32 	%r259, %r258, %r3, %r26;
	mad.lo.s32 	%r260, %r259, %r101, %r420;
	add.s32 	%r261, %r260, 9;
	mul.wide.s32 	%rd116, %r261, 4;
	add.s64 	%rd117, %rd1, %rd116;
	st.global.f32 	[%rd117], %f15;
	ld.global.u32 	%r262, [%rd12];
	mad.lo.s32 	%r263, %r262, %r3, %r26;
	mad.lo.s32 	%r264, %r263, %r101, %r420;
	add.s32 	%r265, %r264, 10;
	mul.wide.s32 	%rd118, %r265, 4;
	add.s64 	%rd119, %rd1, %rd118;
	st.global.f32 	[%rd119], %f15;
	ld.global.u32 	%r266, [%rd12];
	mad.lo.s32 	%r267, %r266, %r3, %r26;
	mad.lo.s32 	%r268, %r267, %r101, %r420;
	add.s32 	%r269, %r268, 11;
	mul.wide.s32 	%rd120, %r269, 4;
	add.s64 	%rd121, %rd1, %rd120;
	st.global.f32 	[%rd121], %f15;
	ld.global.u32 	%r270, [%rd12];
	mad.lo.s32 	%r271, %r270, %r3, %r26;
	mad.lo.s32 	%r272, %r271, %r101, %r420;
	add.s32 	%r273, %r272, 12;
	mul.wide.s32 	%rd122, %r273, 4;
	add.s64 	%rd123, %rd1, %rd122;
	st.global.f32 	[%rd123], %f15;
	ld.global.u32 	%r274, [%rd12];
	mad.lo.s32 	%r275, %r274, %r3, %r26;
	mad.lo.s32 	%r276, %r275, %r101, %r420;
	add.s32 	%r277, %r276, 13;
	mul.wide.s32 	%rd124, %r277, 4;
	add.s64 	%rd125, %rd1, %rd124;
	st.global.f32 	[%rd125], %f15;
	ld.global.u32 	%r278, [%rd12];
	mad.lo.s32 	%r279, %r278, %r3, %r26;
	mad.lo.s32 	%r280, %r279, %r101, %r420;
	add.s32 	%r281, %r280, 14;
	mul.wide.s32 	%rd126, %r281, 4;
	add.s64 	%rd127, %rd1, %rd126;
	st.global.f32 	[%rd127], %f15;
	ld.global.u32 	%r282, [%rd12];
	mad.lo.s32 	%r283, %r282, %r3, %r26;
	mad.lo.s32 	%r284, %r283, %r101, %r420;
	add.s32 	%r285, %r284, 15;
	mul.wide.s32 	%rd128, %r285, 4;
	add.s64 	%rd129, %rd1, %rd128;
	st.global.f32 	[%rd129], %f15;
	add.s32 	%r420, %r420, 16;
	setp.ne.s32 	%p17, %r420, %r20;
	mov.u32 	%r422, %r20;
	@%p17 bra 	$L__BB0_10;
$L__BB0_11:
	setp.eq.s32 	%p18, %r12, 0;
	@%p18 bra 	$L__BB0_21;
	setp.lt.u32 	%p19, %r13, 7;
	@%p19 bra 	$L__BB0_14;
	ld.global.u32 	%r286, [%rd12];
	mad.lo.s32 	%r287, %r286, %r3, %r26;
	mad.lo.s32 	%r288, %r287, %r101, %r422;
	mul.wide.s32 	%rd130, %r288, 4;
	add.s64 	%rd131, %rd1, %rd130;
	st.global.f32 	[%rd131], %f15;
	ld.global.u32 	%r289, [%rd12];
	mad.lo.s32 	%r290, %r289, %r3, %r26;
	mad.lo.s32 	%r291, %r290, %r101, %r422;
	add.s32 	%r292, %r291, 1;
	mul.wide.s32 	%rd132, %r292, 4;
	add.s64 	%rd133, %rd1, %rd132;
	st.global.f32 	[%rd133], %f15;
	ld.global.u32 	%r293, [%rd12];
	mad.lo.s32 	%r294, %r293, %r3, %r26;
	mad.lo.s32 	%r295, %r294, %r101, %r422;
	add.s32 	%r296, %r295, 2;
	mul.wide.s32 	%rd134, %r296, 4;
	add.s64 	%rd135, %rd1, %rd134;
	st.global.f32 	[%rd135], %f15;
	ld.global.u32 	%r297, [%rd12];
	mad.lo.s32 	%r298, %r297, %r3, %r26;
	mad.lo.s32 	%r299, %r298, %r101, %r422;
	add.s32 	%r300, %r299, 3;
	mul.wide.s32 	%rd136, %r300, 4;
	add.s64 	%rd137, %rd1, %rd136;
	st.global.f32 	[%rd137], %f15;
	ld.global.u32 	%r301, [%rd12];
	mad.lo.s32 	%r302, %r301, %r3, %r26;
	mad.lo.s32 	%r303, %r302, %r101, %r422;
	add.s32 	%r304, %r303, 4;
	mul.wide.s32 	%rd138, %r304, 4;
	add.s64 	%rd139, %rd1, %rd138;
	st.global.f32 	[%rd139], %f15;
	ld.global.u32 	%r305, [%rd12];
	mad.lo.s32 	%r306, %r305, %r3, %r26;
	mad.lo.s32 	%r307, %r306, %r101, %r422;
	add.s32 	%r308, %r307, 5;
	mul.wide.s32 	%rd140, %r308, 4;
	add.s64 	%rd141, %rd1, %rd140;
	st.global.f32 	[%rd141], %f15;
	ld.global.u32 	%r309, [%rd12];
	mad.lo.s32 	%r310, %r309, %r3, %r26;
	mad.lo.s32 	%r311, %r310, %r101, %r422;
	add.s32 	%r312, %r311, 6;
	mul.wide.s32 	%rd142, %r312, 4;
	add.s64 	%rd143, %rd1, %rd142;
	st.global.f32 	[%rd143], %f15;
	ld.global.u32 	%r313, [%rd12];
	mad.lo.s32 	%r314, %r313, %r3, %r26;
	mad.lo.s32 	%r315, %r314, %r101, %r422;
	add.s32 	%r316, %r315, 7;
	mul.wide.s32 	%rd144, %r316, 4;
	add.s64 	%rd145, %rd1, %rd144;
	st.global.f32 	[%rd145], %f15;
	add.s32 	%r422, %r422, 8;
$L__BB0_14:
	setp.eq.s32 	%p20, %r14, 0;
	@%p20 bra 	$L__BB0_21;
	setp.lt.u32 	%p21, %r15, 3;
	@%p21 bra 	$L__BB0_17;
	ld.global.u32 	%r317, [%rd12];
	mad.lo.s32 	%r318, %r317, %r3, %r26;
	mad.lo.s32 	%r319, %r318, %r101, %r422;
	mul.wide.s32 	%rd146, %r319, 4;
	add.s64 	%rd147, %rd1, %rd146;
	st.global.f32 	[%rd147], %f15;
	ld.global.u32 	%r320, [%rd12];
	mad.lo.s32 	%r321, %r320, %r3, %r26;
	mad.lo.s32 	%r322, %r321, %r101, %r422;
	add.s32 	%r323, %r322, 1;
	mul.wide.s32 	%rd148, %r323, 4;
	add.s64 	%rd149, %rd1, %rd148;
	st.global.f32 	[%rd149], %f15;
	ld.global.u32 	%r324, [%rd12];
	mad.lo.s32 	%r325, %r324, %r3, %r26;
	mad.lo.s32 	%r326, %r325, %r101, %r422;
	add.s32 	%r327, %r326, 2;
	mul.wide.s32 	%rd150, %r327, 4;
	add.s64 	%rd151, %rd1, %rd150;
	st.global.f32 	[%rd151], %f15;
	ld.global.u32 	%r328, [%rd12];
	mad.lo.s32 	%r329, %r328, %r3, %r26;
	mad.lo.s32 	%r330, %r329, %r101, %r422;
	add.s32 	%r331, %r330, 3;
	mul.wide.s32 	%rd152, %r331, 4;
	add.s64 	%rd153, %rd1, %rd152;
	st.global.f32 	[%rd153], %f15;
	add.s32 	%r422, %r422, 4;
$L__BB0_17:
	setp.eq.s32 	%p22, %r21, 0;
	@%p22 bra 	$L__BB0_21;
	setp.eq.s32 	%p23, %r21, 1;
	ld.global.u32 	%r332, [%rd12];
	mad.lo.s32 	%r333, %r332, %r3, %r26;
	mad.lo.s32 	%r334, %r333, %r101, %r422;
	mul.wide.s32 	%rd154, %r334, 4;
	add.s64 	%rd155, %rd1, %rd154;
	st.global.f32 	[%rd155], %f15;
	@%p23 bra 	$L__BB0_21;
	setp.eq.s32 	%p24, %r21, 2;
	ld.global.u32 	%r335, [%rd12];
	mad.lo.s32 	%r336, %r335, %r3, %r26;
	mad.lo.s32 	%r337, %r336, %r101, %r422;
	add.s32 	%r338, %r337, 1;
	mul.wide.s32 	%rd156, %r338, 4;
	add.s64 	%rd157, %rd1, %rd156;
	st.global.f32 	[%rd157], %f15;
	@%p24 bra 	$L__BB0_21;
	ld.global.u32 	%r339, [%rd12];
	mad.lo.s32 	%r340, %r339, %r3, %r26;
	mad.lo.s32 	%r341, %r340, %r101, %r422;
	add.s32 	%r342, %r341, 2;
	mul.wide.s32 	%rd158, %r342, 4;
	add.s64 	%rd159, %rd1, %rd158;
	st.global.f32 	[%rd159], %f15;
$L__BB0_21:
	add.s32 	%r419, %r419, 1;
	setp.ne.s32 	%p25, %r419, %r3;
	@%p25 bra 	$L__BB0_8;
	add.s32 	%r418, %r418, %r8;
	ld.global.u32 	%r343, [%rd11];
	setp.lt.s32 	%p26, %r418, %r343;
	@%p26 bra 	$L__BB0_7;
$L__BB0_23:
	bar.sync 	0;
	ld.global.u32 	%r344, [%rd11];
	setp.ge.s32 	%p27, %r7, %r344;
	@%p27 bra 	$L__BB0_82;
	add.s64 	%rd13, %rd9, %rd33;
	add.s64 	%rd14, %rd10, %rd33;
	mov.u32 	%r430, %r7;
$L__BB0_25:
	ld.global.u32 	%r345, [%rd12];
	mul.lo.s32 	%r346, %r430, 3;
	mad.lo.s32 	%r347, %r345, 3, %r346;
	mul.wide.s32 	%rd161, %r347, 4;
	add.s64 	%rd162, %rd8, %rd161;
	ld.global.f32 	%f2, [%rd162];
	ld.global.f32 	%f3, [%rd162+4];
	ld.global.f32 	%f4, [%rd162+8];
	div.rn.f32 	%f20, %f2, %f14;
	cvt.rzi.s32.f32 	%r348, %f20;
	div.rn.f32 	%f21, %f3, %f14;
	cvt.rzi.s32.f32 	%r349, %f21;
	div.rn.f32 	%f22, %f4, %f14;
	cvt.rzi.s32.f32 	%r350, %f22;
	cvt.rn.f32.s32 	%f23, %r348;
	mul.f32 	%f24, %f14, %f23;
	cvt.f64.f32 	%fd3, %f24;
	add.f64 	%fd4, %fd1, %fd3;
	cvt.f64.f32 	%fd5, %f2;
	setp.gt.f64 	%p28, %fd4, %fd5;
	selp.b32 	%r351, -2, -1, %p28;
	add.s32 	%r352, %r351, %r348;
	selp.b32 	%r353, 1, 2, %p28;
	add.s32 	%r354, %r353, %r348;
	cvt.rn.f32.s32 	%f25, %r349;
	mul.f32 	%f26, %f14, %f25;
	cvt.f64.f32 	%fd6, %f26;
	add.f64 	%fd7, %fd1, %fd6;
	cvt.f64.f32 	%fd8, %f3;
	setp.gt.f64 	%p29, %fd7, %fd8;
	selp.b32 	%r355, -2, -1, %p29;
	add.s32 	%r52, %r355, %r349;
	selp.b32 	%r356, 1, 2, %p29;
	add.s32 	%r53, %r356, %r349;
	cvt.rn.f32.s32 	%f27, %r350;
	mul.f32 	%f28, %f14, %f27;
	cvt.f64.f32 	%fd9, %f28;
	add.f64 	%fd10, %fd1, %fd9;
	cvt.f64.f32 	%fd11, %f4;
	setp.gt.f64 	%p30, %fd10, %fd11;
	selp.b32 	%r357, -2, -1, %p30;
	add.s32 	%r54, %r357, %r350;
	selp.b32 	%r358, 1, 2, %p30;
	add.s32 	%r55, %r358, %r350;
	max.s32 	%r431, %r352, 0;
	add.s32 	%r359, %r4, -1;
	min.s32 	%r57, %r354, %r359;
	setp.gt.s32 	%p31, %r431, %r57;
	@%p31 bra 	$L__BB0_81;
	bra.uni 	$L__BB0_40;
$L__BB0_26:
	.pragma "nounroll";
	ld.global.u32 	%r117, [%rd12];
	mad.lo.s32 	%r118, %r117, %r3, %r425;
	add.s32 	%r119, %r118, -7;
	mul.wide.s32 	%rd34, %r119, 4;
	add.s64 	%rd35, %rd3, %rd34;
	mov.b32 	%r120, -1;
	st.global.u32 	[%rd35], %r120;
	ld.global.u32 	%r121, [%rd12];
	mad.lo.s32 	%r122, %r121, %r3, %r425;
	add.s32 	%r123, %r122, -6;
	mul.wide.s32 	%rd36, %r123, 4;
	add.s64 	%rd37, %rd3, %rd36;
	st.global.u32 	[%rd37], %r120;
	ld.global.u32 	%r124, [%rd12];
	mad.lo.s32 	%r125, %r124, %r3, %r425;
	add.s32 	%r126, %r125, -5;
	mul.wide.s32 	%rd38, %r126, 4;
	add.s64 	%rd39, %rd3, %rd38;
	st.global.u32 	[%rd39], %r120;
	ld.global.u32 	%r127, [%rd12];
	mad.lo.s32 	%r128, %r127, %r3, %r425;
	add.s32 	%r129, %r128, -4;
	mul.wide.s32 	%rd40, %r129, 4;
	add.s64 	%rd41, %rd3, %rd40;
	st.global.u32 	[%rd41], %r120;
	ld.global.u32 	%r130, [%rd12];
	mad.lo.s32 	%r131, %r130, %r3, %r425;
	add.s32 	%r132, %r131, -3;
	mul.wide.s32 	%rd42, %r132, 4;
	add.s64 	%rd43, %rd3, %rd42;
	st.global.u32 	[%rd43], %r120;
	ld.global.u32 	%r133, [%rd12];
	mad.lo.s32 	%r134, %r133, %r3, %r425;
	add.s32 	%r135, %r134, -2;
	mul.wide.s32 	%rd44, %r135, 4;
	add.s64 	%rd45, %rd3, %rd44;
	st.global.u32 	[%rd45], %r120;
	ld.global.u32 	%r136, [%rd12];
	mad.lo.s32 	%r137, %r136, %r3, %r425;
	add.s32 	%r138, %r137, -1;
	mul.wide.s32 	%rd46, %r138, 4;
	add.s64 	%rd47, %rd3, %rd46;
	st.global.u32 	[%rd47], %r120;
	ld.global.u32 	%r139, [%rd12];
	mad.lo.s32 	%r140, %r139, %r3, %r425;
	mul.wide.s32 	%rd48, %r140, 4;
	add.s64 	%rd49, %rd3, %rd48;
	st.global.u32 	[%rd49], %r120;
	ld.global.u32 	%r141, [%rd12];
	mad.lo.s32 	%r142, %r141, %r3, %r425;
	add.s32 	%r143, %r142, 1;
	mul.wide.s32 	%rd50, %r143, 4;
	add.s64 	%rd51, %rd3, %rd50;
	st.global.u32 	[%rd51], %r120;
	ld.global.u32 	%r144, [%rd12];
	mad.lo.s32 	%r145, %r144, %r3, %r425;
	add.s32 	%r146, %r145, 2;
	mul.wide.s32 	%rd52, %r146, 4;
	add.s64 	%rd53, %rd3, %rd52;
	st.global.u32 	[%rd53], %r120;
	ld.global.u32 	%r147, [%rd12];
	mad.lo.s32 	%r148, %r147, %r3, %r425;
	add.s32 	%r149, %r148, 3;
	mul.wide.s32 	%rd54, %r149, 4;
	add.s64 	%rd55, %rd3, %rd54;
	st.global.u32 	[%rd55], %r120;
	ld.global.u32 	%r150, [%rd12];
	mad.lo.s32 	%r151, %r150, %r3, %r425;
	add.s32 	%r152, %r151, 4;
	mul.wide.s32 	%rd56, %r152, 4;
	add.s64 	%rd57, %rd3, %rd56;
	st.global.u32 	[%rd57], %r120;
	ld.global.u32 	%r153, [%rd12];
	mad.lo.s32 	%r154, %r153, %r3, %r425;
	add.s32 	%r155, %r154, 5;
	mul.wide.s32 	%rd58, %r155, 4;
	add.s64 	%rd59, %rd3, %rd58;
	st.global.u32 	[%rd59], %r120;
	ld.global.u32 	%r156, [%rd12];
	mad.lo.s32 	%r157, %r156, %r3, %r425;
	add.s32 	%r158, %r157, 6;
	mul.wide.s32 	%rd60, %r158, 4;
	add.s64 	%rd61, %rd3, %rd60;
	st.global.u32 	[%rd61], %r120;
	ld.global.u32 	%r159, [%rd12];
	mad.lo.s32 	%r160, %r159, %r3, %r425;
	add.s32 	%r161, %r160, 7;
	mul.wide.s32 	%rd62, %r161, 4;
	add.s64 	%rd63, %rd3, %rd62;
	st.global.u32 	[%rd63], %r120;
	ld.global.u32 	%r162, [%rd12];
	mad.lo.s32 	%r163, %r162, %r3, %r425;
	add.s32 	%r164, %r163, 8;
	mul.wide.s32 	%rd64, %r164, 4;
	add.s64 	%rd65, %rd3, %rd64;
	st.global.u32 	[%rd65], %r120;
	add.s32 	%r426, %r426, 16;
	add.s32 	%r425, %r425, 16;
	setp.ne.s32 	%p7, %r426, 0;
	mov.u32 	%r428, %r18;
	@%p7 bra 	$L__BB0_26;
$L__BB0_27:
	setp.eq.s32 	%p8, %r16, 0;
	@%p8 bra 	$L__BB0_37;
	add.s32 	%r165, %r16, -1;
	setp.lt.u32 	%p9, %r165, 7;
	@%p9 bra 	$L__BB0_30;
	ld.global.u32 	%r166, [%rd12];
	add.s32 	%r167, %r428, %r37;
	mad.lo.s32 	%r168, %r166, %r3, %r167;
	mul.wide.s32 	%rd66, %r168, 4;
	add.s64 	%rd67, %rd3, %rd66;
	mov.b32 	%r169, -1;
	st.global.u32 	[%rd67], %r169;
	ld.global.u32 	%r170, [%rd12];
	mad.lo.s32 	%r171, %r170, %r3, %r167;
	add.s32 	%r172, %r171, 1;
	mul.wide.s32 	%rd68, %r172, 4;
	add.s64 	%rd69, %rd3, %rd68;
	st.global.u32 	[%rd69], %r169;
	ld.global.u32 	%r173, [%rd12];
	mad.lo.s32 	%r174, %r173, %r3, %r167;
	add.s32 	%r175, %r174, 2;
	mul.wide.s32 	%rd70, %r175, 4;
	add.s64 	%rd71, %rd3, %rd70;
	st.global.u32 	[%rd71], %r169;
	ld.global.u32 	%r176, [%rd12];
	mad.lo.s32 	%r177, %r176, %r3, %r167;
	add.s32 	%r178, %r177, 3;
	mul.wide.s32 	%rd72, %r178, 4;
	add.s64 	%rd73, %rd3, %rd72;
	st.global.u32 	[%rd73], %r169;
	ld.global.u32 	%r179, [%rd12];
	mad.lo.s32 	%r180, %r179, %r3, %r167;
	add.s32 	%r181, %r180, 4;
	mul.wide.s32 	%rd74, %r181, 4;
	add.s64 	%rd75, %rd3, %rd74;
	st.global.u32 	[%rd75], %r169;
	ld.global.u32 	%r182, [%rd12];
	mad.lo.s32 	%r183, %r182, %r3, %r167;
	add.s32 	%r184, %r183, 5;
	mul.wide.s32 	%rd76, %r184, 4;
	add.s64 	%rd77, %rd3, %rd76;
	st.global.u32 	[%rd77], %r169;
	ld.global.u32 	%r185, [%rd12];
	mad.lo.s32 	%r186, %r185, %r3, %r167;
	add.s32 	%r187, %r186, 6;
	mul.wide.s32 	%rd78, %r187, 4;
	add.s64 	%rd79, %rd3, %rd78;
	st.global.u32 	[%rd79], %r169;
	ld.global.u32 	%r188, [%rd12];
	mad.lo.s32 	%r189, %r188, %r3, %r167;
	add.s32 	%r190, %r189, 7;
	mul.wide.s32 	%rd80, %r190, 4;
	add.s64 	%rd81, %rd3, %rd80;
	st.global.u32 	[%rd81], %r169;
	add.s32 	%r428, %r428, 8;
$L__BB0_30:
	setp.eq.s32 	%p10, %r17, 0;
	@%p10 bra 	$L__BB0_37;
	add.s32 	%r191, %r17, -1;
	setp.lt.u32 	%p11, %r191, 3;
	@%p11 bra 	$L__BB0_33;
	ld.global.u32 	%r192, [%rd12];
	add.s32 	%r193, %r428, %r37;
	mad.lo.s32 	%r194, %r192, %r3, %r193;
	mul.wide.s32 	%rd82, %r194, 4;
	add.s64 	%rd83, %rd3, %rd82;
	mov.b32 	%r195, -1;
	st.global.u32 	[%rd83], %r195;
	ld.global.u32 	%r196, [%rd12];
	mad.lo.s32 	%r197, %r196, %r3, %r193;
	add.s32 	%r198, %r197, 1;
	mul.wide.s32 	%rd84, %r198, 4;
	add.s64 	%rd85, %rd3, %rd84;
	st.global.u32 	[%rd85], %r195;
	ld.global.u32 	%r199, [%rd12];
	mad.lo.s32 	%r200, %r199, %r3, %r193;
	add.s32 	%r201, %r200, 2;
	mul.wide.s32 	%rd86, %r201, 4;
	add.s64 	%rd87, %rd3, %rd86;
	st.global.u32 	[%rd87], %r195;
	ld.global.u32 	%r202, [%rd12];
	mad.lo.s32 	%r203, %r202, %r3, %r193;
	add.s32 	%r204, %r203, 3;
	mul.wide.s32 	%rd88, %r204, 4;
	add.s64 	%rd89, %rd3, %rd88;
	st.global.u32 	[%rd89], %r195;
	add.s32 	%r428, %r428, 4;
$L__BB0_33:
	setp.eq.s32 	%p12, %r19, 0;
	@%p12 bra 	$L__BB0_37;
	setp.eq.s32 	%p13, %r19, 1;
	ld.global.u32 	%r205, [%rd12];
	add.s32 	%r47, %r428, %r37;
	mad.lo.s32 	%r206, %r205, %r3, %r47;
	mul.wide.s32 	%rd90, %r206, 4;
	add.s64 	%rd91, %rd3, %rd90;
	mov.b32 	%r207, -1;
	st.global.u32 	[%rd91], %r207;
	@%p13 bra 	$L__BB0_37;
	setp.eq.s32 	%p14, %r19, 2;
	ld.global.u32 	%r208, [%rd12];
	mad.lo.s32 	%r209, %r208, %r3, %r47;
	add.s32 	%r210, %r209, 1;
	mul.wide.s32 	%rd92, %r210, 4;
	add.s64 	%rd93, %rd3, %rd92;
	mov.b32 	%r211, -1;
	st.global.u32 	[%rd93], %r211;
	@%p14 bra 	$L__BB0_37;
	ld.global.u32 	%r212, [%rd12];
	mad.lo.s32 	%r213, %r212, %r3, %r47;
	add.s32 	%r214, %r213, 2;
	mul.wide.s32 	%rd94, %r214, 4;
	add.s64 	%rd95, %rd3, %rd94;
	mov.b32 	%r215, -1;
	st.global.u32 	[%rd95], %r215;
$L__BB0_37:
	add.s32 	%r424, %r424, %r8;
	ld.global.u32 	%r216, [%rd11];
	setp.lt.s32 	%p15, %r424, %r216;
	@%p15 bra 	$L__BB0_38;
	bra.uni 	$L__BB0_23;
$L__BB0_38:
	add.s32 	%r115, %r3, -1;
	setp.lt.u32 	%p6, %r115, 15;
	mul.lo.s32 	%r37, %r424, %r3;
	mov.b32 	%r428, 0;
	@%p6 bra 	$L__BB0_27;
	and.b32  	%r116, %r3, 2147483632;
	neg.s32 	%r426, %r116;
	add.s32 	%r425, %r37, 7;
	bra.uni 	$L__BB0_26;
$L__BB0_40:
	setp.gt.s32 	%p32, %r101, 0;
	max.s32 	%r58, %r52, 0;
	add.s32 	%r360, %r5, -1;
	min.s32 	%r59, %r53, %r360;
	max.s32 	%r60, %r54, 0;
	min.s32 	%r61, %r55, %r9;
	@%p32 bra 	$L__BB0_41;
	bra.uni 	$L__BB0_66;
$L__BB0_41:
	setp.gt.s32 	%p52, %r58, %r59;
	mov.u32 	%r432, %r58;
	@%p52 bra 	$L__BB0_42;
	bra.uni 	$L__BB0_43;
$L__BB0_42:
	add.s32 	%r63, %r431, 1;
	setp.eq.s32 	%p79, %r431, %r57;
	mov.u32 	%r431, %r63;
	@%p79 bra 	$L__BB0_81;
	bra.uni 	$L__BB0_41;
$L__BB0_43:
	setp.gt.s32 	%p53, %r60, %r61;
	mov.u32 	%r433, %r60;
	@%p53 bra 	$L__BB0_44;
	bra.uni 	$L__BB0_45;
$L__BB0_44:
	add.s32 	%r65, %r432, 1;
	setp.eq.s32 	%p78, %r432, %r59;
	mov.u32 	%r432, %r65;
	@%p78 bra 	$L__BB0_42;
	bra.uni 	$L__BB0_43;
$L__BB0_45:
	mov.u32 	%r66, %r433;
	mad.lo.s32 	%r384, %r66, %r5, %r432;
	mad.lo.s32 	%r385, %r384, %r4, %r431;
	cvt.s64.s32 	%rd15, %r385;
	ld.global.u32 	%r435, [%rd13];
	mul.wide.s32 	%rd174, %r435, 8;
	add.s64 	%rd175, %rd5, %rd174;
	ld.global.u64 	%rd176, [%rd175];
	setp.gt.s64 	%p54, %rd176, %rd15;
	@%p54 bra 	$L__BB0_49;
	ld.global.u32 	%r386, [%rd14];
	add.s32 	%r387, %r435, %r386;
	add.s32 	%r434, %r387, -1;
	mul.wide.s32 	%rd177, %r434, 8;
	add.s64 	%rd178, %rd5, %rd177;
	ld.global.u64 	%rd179, [%rd178];
	setp.lt.s64 	%p55, %rd179, %rd15;
	setp.gt.s32 	%p56, %r435, %r434;
	or.pred  	%p57, %p55, %p56;
	@%p57 bra 	$L__BB0_49;
$L__BB0_47:
	sub.s32 	%r388, %r434, %r435;
	shr.u32 	%r389, %r388, 31;
	add.s32 	%r390, %r388, %r389;
	shr.s32 	%r391, %r390, 1;
	add.s32 	%r71, %r391, %r435;
	mul.wide.s32 	%rd180, %r71, 8;
	add.s64 	%rd181, %rd5, %rd180;
	ld.global.u64 	%rd16, [%rd181];
	setp.eq.s64 	%p58, %rd16, %rd15;
	@%p58 bra 	$L__BB0_50;
	setp.lt.s64 	%p59, %rd16, %rd15;
	add.s32 	%r392, %r71, 1;
	add.s32 	%r393, %r71, -1;
	selp.b32 	%r435, %r392, %r435, %p59;
	selp.b32 	%r434, %r434, %r393, %p59;
	setp.gt.s32 	%p60, %r435, %r434;
	@%p60 bra 	$L__BB0_49;
	bra.uni 	$L__BB0_47;
$L__BB0_49:
	add.s32 	%r433, %r66, 1;
	setp.eq.s32 	%p77, %r66, %r61;
	@%p77 bra 	$L__BB0_44;
	bra.uni 	$L__BB0_45;
$L__BB0_50:
	setp.lt.s32 	%p61, %r71, 0;
	@%p61 bra 	$L__BB0_49;
	mul.lo.s32 	%r394, %r71, 3;
	mul.wide.u32 	%rd182, %r394, 4;
	add.s64 	%rd183, %rd4, %rd182;
	ld.global.f32 	%f49, [%rd183];
	ld.global.f32 	%f50, [%rd183+4];
	ld.global.f32 	%f51, [%rd183+8];
	sub.f32 	%f52, %f49, %f2;
	add.f32 	%f5, %f52, 0f358637BD;
	sub.f32 	%f53, %f50, %f3;
	add.f32 	%f6, %f53, 0f358637BD;
	sub.f32 	%f54, %f51, %f4;
	add.f32 	%f7, %f54, 0f358637BD;
	mul.f32 	%f55, %f5, %f5;
	mul.f32 	%f56, %f6, %f6;
	mul.f32 	%f58, %f7, %f7;
	setp.geu.f32 	%p62, %f55, %f1;
	setp.geu.f32 	%p63, %f56, %f1;
	or.pred  	%p64, %p62, %p63;
	setp.geu.f32 	%p65, %f58, %f1;
	or.pred  	%p66, %p64, %p65;
	@%p66 bra 	$L__BB0_49;
	div.rn.f32 	%f60, %f5, %f14;
	cvt.f64.f32 	%fd30, %f60;
	abs.f32 	%f61, %f5;
	cvt.f64.f32 	%fd31, %f61;
	mul.f64 	%fd32, %fd31, 0d3FE0000000000000;
	cvt.f64.f32 	%fd33, %f5;
	div.rn.f64 	%fd34, %fd32, %fd33;
	add.f64 	%fd35, %fd34, %fd30;
	cvt.rn.f32.f64 	%f62, %fd35;
	cvt.rzi.s32.f32 	%r395, %f62;
	div.rn.f32 	%f63, %f6, %f14;
	cvt.f64.f32 	%fd36, %f63;
	abs.f32 	%f64, %f6;
	cvt.f64.f32 	%fd37, %f64;
	mul.f64 	%fd38, %fd37, 0d3FE0000000000000;
	cvt.f64.f32 	%fd39, %f6;
	div.rn.f64 	%fd40, %fd38, %fd39;
	add.f64 	%fd41, %fd40, %fd36;
	cvt.rn.f32.f64 	%f65, %fd41;
	cvt.rzi.s32.f32 	%r396, %f65;
	div.rn.f32 	%f66, %f7, %f14;
	cvt.f64.f32 	%fd42, %f66;
	abs.f32 	%f67, %f7;
	cvt.f64.f32 	%fd43, %f67;
	mul.f64 	%fd44, %fd43, 0d3FE0000000000000;
	cvt.f64.f32 	%fd45, %f7;
	div.rn.f64 	%fd46, %fd44, %fd45;
	add.f64 	%fd47, %fd46, %fd42;
	cvt.rn.f32.f64 	%f68, %fd47;
	cvt.rzi.s32.f32 	%r397, %f68;
	ld.global.u32 	%r398, [%rd12];
	add.s32 	%r399, %r398, %r430;
	add.s32 	%r400, %r395, %r1;
	add.s32 	%r401, %r396, %r1;
	add.s32 	%r402, %r397, %r1;
	mad.lo.s32 	%r403, %r400, %r2, %r402;
	mad.lo.s32 	%r404, %r401, %r102, %r403;
	mad.lo.s32 	%r74, %r399, %r3, %r404;
	mul.wide.s32 	%rd184, %r74, 4;
	add.s64 	%rd17, %rd3, %rd184;
	ld.global.u32 	%r405, [%rd17];
	setp.gt.s32 	%p67, %r405, -1;
	@%p67 bra 	$L__BB0_49;
	setp.lt.u32 	%p68, %r11, 15;
	st.global.u32 	[%rd17], %r71;
	mul.lo.s32 	%r75, %r71, %r101;
	mul.lo.s32 	%r76, %r74, %r101;
	mov.b32 	%r438, 0;
	@%p68 bra 	$L__BB0_56;
	mov.b32 	%r436, 0;
$L__BB0_55:
	.pragma "nounroll";
	add.s32 	%r408, %r436, %r75;
	mul.wide.u32 	%rd185, %r408, 4;
	add.s64 	%rd186, %rd2, %rd185;
	ld.global.f32 	%f69, [%rd186];
	add.s32 	%r409, %r436, %r76;
	mul.wide.s32 	%rd187, %r409, 4;
	add.s64 	%rd188, %rd1, %rd187;
	st.global.f32 	[%rd188], %f69;
	ld.global.f32 	%f70, [%rd186+4];
	st.global.f32 	[%rd188+4], %f70;
	ld.global.f32 	%f71, [%rd186+8];
	st.global.f32 	[%rd188+8], %f71;
	ld.global.f32 	%f72, [%rd186+12];
	st.global.f32 	[%rd188+12], %f72;
	ld.global.f32 	%f73, [%rd186+16];
	st.global.f32 	[%rd188+16], %f73;
	ld.global.f32 	%f74, [%rd186+20];
	st.global.f32 	[%rd188+20], %f74;
	ld.global.f32 	%f75, [%rd186+24];
	st.global.f32 	[%rd188+24], %f75;
	ld.global.f32 	%f76, [%rd186+28];
	st.global.f32 	[%rd188+28], %f76;
	ld.global.f32 	%f77, [%rd186+32];
	st.global.f32 	[%rd188+32], %f77;
	ld.global.f32 	%f78, [%rd186+36];
	st.global.f32 	[%rd188+36], %f78;
	ld.global.f32 	%f79, [%rd186+40];
	st.global.f32 	[%rd188+40], %f79;
	ld.global.f32 	%f80, [%rd186+44];
	st.global.f32 	[%rd188+44], %f80;
	ld.global.f32 	%f81, [%rd186+48];
	st.global.f32 	[%rd188+48], %f81;
	ld.global.f32 	%f82, [%rd186+52];
	st.global.f32 	[%rd188+52], %f82;
	ld.global.f32 	%f83, [%rd186+56];
	st.global.f32 	[%rd188+56], %f83;
	ld.global.f32 	%f84, [%rd186+60];
	st.global.f32 	[%rd188+60], %f84;
	add.s32 	%r436, %r436, 16;
	setp.eq.s32 	%p69, %r436, %r20;
	mov.u32 	%r438, %r20;
	@%p69 bra 	$L__BB0_56;
	bra.uni 	$L__BB0_55;
$L__BB0_56:
	setp.eq.s32 	%p70, %r12, 0;
	@%p70 bra 	$L__BB0_49;
	setp.lt.u32 	%p71, %r13, 7;
	@%p71 bra 	$L__BB0_59;
	add.s32 	%r410, %r438, %r75;
	mul.wide.u32 	%rd189, %r410, 4;
	add.s64 	%rd190, %rd2, %rd189;
	ld.global.f32 	%f85, [%rd190];
	add.s32 	%r411, %r438, %r76;
	mul.wide.s32 	%rd191, %r411, 4;
	add.s64 	%rd192, %rd1, %rd191;
	st.global.f32 	[%rd192], %f85;
	cvt.u64.u32 	%rd193, %r75;
	cvt.u64.u32 	%rd194, %r438;
	add.s64 	%rd195, %rd194, %rd193;
	shl.b64 	%rd196, %rd195, 2;
	add.s64 	%rd197, %rd2, %rd196;
	ld.global.f32 	%f86, [%rd197+4];
	st.global.f32 	[%rd192+4], %f86;
	ld.global.f32 	%f87, [%rd197+8];
	st.global.f32 	[%rd192+8], %f87;
	ld.global.f32 	%f88, [%rd197+12];
	st.global.f32 	[%rd192+12], %f88;
	ld.global.f32 	%f89, [%rd197+16];
	st.global.f32 	[%rd192+16], %f89;
	ld.global.f32 	%f90, [%rd197+20];
	st.global.f32 	[%rd192+20], %f90;
	ld.global.f32 	%f91, [%rd197+24];
	st.global.f32 	[%rd192+24], %f91;
	ld.global.f32 	%f92, [%rd197+28];
	st.global.f32 	[%rd192+28], %f92;
	add.s32 	%r438, %r438, 8;
$L__BB0_59:
	setp.eq.s32 	%p72, %r14, 0;
	@%p72 bra 	$L__BB0_49;
	setp.lt.u32 	%p73, %r15, 3;
	@%p73 bra 	$L__BB0_62;
	add.s32 	%r412, %r438, %r75;
	mul.wide.u32 	%rd198, %r412, 4;
	add.s64 	%rd199, %rd2, %rd198;
	ld.global.f32 	%f93, [%rd199];
	add.s32 	%r413, %r438, %r76;
	mul.wide.s32 	%rd200, %r413, 4;
	add.s64 	%rd201, %rd1, %rd200;
	st.global.f32 	[%rd201], %f93;
	cvt.u64.u32 	%rd202, %r75;
	cvt.u64.u32 	%rd203, %r438;
	add.s64 	%rd204, %rd203, %rd202;
	shl.b64 	%rd205, %rd204, 2;
	add.s64 	%rd206, %rd2, %rd205;
	ld.global.f32 	%f94, [%rd206+4];
	st.global.f32 	[%rd201+4], %f94;
	ld.global.f32 	%f95, [%rd206+8];
	st.global.f32 	[%rd201+8], %f95;
	ld.global.f32 	%f96, [%rd206+12];
	st.global.f32 	[%rd201+12], %f96;
	add.s32 	%r438, %r438, 4;
$L__BB0_62:
	setp.eq.s32 	%p74, %r21, 0;
	@%p74 bra 	$L__BB0_49;
	setp.eq.s32 	%p75, %r21, 1;
	add.s32 	%r414, %r438, %r75;
	mul.wide.u32 	%rd207, %r414, 4;
	add.s64 	%rd208, %rd2, %rd207;
	ld.global.f32 	%f97, [%rd208];
	add.s32 	%r415, %r438, %r76;
	mul.wide.s32 	%rd209, %r415, 4;
	add.s64 	%rd18, %rd1, %rd209;
	st.global.f32 	[%rd18], %f97;
	@%p75 bra 	$L__BB0_49;
	setp.eq.s32 	%p76, %r21, 2;
	cvt.u64.u32 	%rd210, %r75;
	cvt.u64.u32 	%rd211, %r438;
	add.s64 	%rd212, %rd211, %rd210;
	shl.b64 	%rd213, %rd212, 2;
	add.s64 	%rd19, %rd2, %rd213;
	ld.global.f32 	%f98, [%rd19+4];
	st.global.f32 	[%rd18+4], %f98;
	@%p76 bra 	$L__BB0_49;
	ld.global.f32 	%f99, [%rd19+8];
	st.global.f32 	[%rd18+8], %f99;
	bra.uni 	$L__BB0_49;
$L__BB0_66:
	setp.gt.s32 	%p33, %r58, %r59;
	@%p33 bra 	$L__BB0_80;
	mov.u32 	%r441, %r58;
$L__BB0_68:
	setp.gt.s32 	%p34, %r60, %r61;
	@%p34 bra 	$L__BB0_79;
	mov.u32 	%r442, %r60;
$L__BB0_70:
	mov.u32 	%r87, %r442;
	mad.lo.s32 	%r361, %r87, %r5, %r441;
	mad.lo.s32 	%r362, %r361, %r4, %r431;
	cvt.s64.s32 	%rd20, %r362;
	ld.global.u32 	%r444, [%rd13];
	mul.wide.s32 	%rd163, %r444, 8;
	add.s64 	%rd164, %rd5, %rd163;
	ld.global.u64 	%rd165, [%rd164];
	setp.gt.s64 	%p35, %rd165, %rd20;
	@%p35 bra 	$L__BB0_78;
	ld.global.u32 	%r363, [%rd14];
	add.s32 	%r364, %r444, %r363;
	add.s32 	%r443, %r364, -1;
	mul.wide.s32 	%rd166, %r443, 8;
	add.s64 	%rd167, %rd5, %rd166;
	ld.global.u64 	%rd168, [%rd167];
	setp.lt.s64 	%p36, %rd168, %rd20;
	setp.gt.s32 	%p37, %r444, %r443;
	or.pred  	%p38, %p36, %p37;
	@%p38 bra 	$L__BB0_78;
$L__BB0_72:
	sub.s32 	%r365, %r443, %r444;
	shr.u32 	%r366, %r365, 31;
	add.s32 	%r367, %r365, %r366;
	shr.s32 	%r368, %r367, 1;
	add.s32 	%r92, %r368, %r444;
	mul.wide.s32 	%rd169, %r92, 8;
	add.s64 	%rd170, %rd5, %rd169;
	ld.global.u64 	%rd21, [%rd170];
	setp.eq.s64 	%p39, %rd21, %rd20;
	@%p39 bra 	$L__BB0_74;
	setp.lt.s64 	%p40, %rd21, %rd20;
	add.s32 	%r369, %r92, 1;
	add.s32 	%r370, %r92, -1;
	selp.b32 	%r444, %r369, %r444, %p40;
	selp.b32 	%r443, %r443, %r370, %p40;
	setp.gt.s32 	%p41, %r444, %r443;
	@%p41 bra 	$L__BB0_78;
	bra.uni 	$L__BB0_72;
$L__BB0_74:
	setp.lt.s32 	%p42, %r92, 0;
	@%p42 bra 	$L__BB0_78;
	mul.lo.s32 	%r371, %r92, 3;
	mul.wide.u32 	%rd171, %r371, 4;
	add.s64 	%rd172, %rd4, %rd171;
	ld.global.f32 	%f29, [%rd172];
	ld.global.f32 	%f30, [%rd172+4];
	ld.global.f32 	%f31, [%rd172+8];
	sub.f32 	%f32, %f29, %f2;
	add.f32 	%f8, %f32, 0f358637BD;
	sub.f32 	%f33, %f30, %f3;
	add.f32 	%f9, %f33, 0f358637BD;
	sub.f32 	%f34, %f31, %f4;
	add.f32 	%f10, %f34, 0f358637BD;
	mul.f32 	%f35, %f8, %f8;
	mul.f32 	%f36, %f9, %f9;
	mul.f32 	%f38, %f10, %f10;
	setp.geu.f32 	%p43, %f35, %f1;
	setp.geu.f32 	%p44, %f36, %f1;
	or.pred  	%p45, %p43, %p44;
	setp.geu.f32 	%p46, %f38, %f1;
	or.pred  	%p47, %p45, %p46;
	@%p47 bra 	$L__BB0_78;
	div.rn.f32 	%f40, %f8, %f14;
	cvt.f64.f32 	%fd12, %f40;
	abs.f32 	%f41, %f8;
	cvt.f64.f32 	%fd13, %f41;
	mul.f64 	%fd14, %fd13, 0d3FE0000000000000;
	cvt.f64.f32 	%fd15, %f8;
	div.rn.f64 	%fd16, %fd14, %fd15;
	add.f64 	%fd17, %fd16, %fd12;
	cvt.rn.f32.f64 	%f42, %fd17;
	cvt.rzi.s32.f32 	%r372, %f42;
	div.rn.f32 	%f43, %f9, %f14;
	cvt.f64.f32 	%fd18, %f43;
	abs.f32 	%f44, %f9;
	cvt.f64.f32 	%fd19, %f44;
	mul.f64 	%fd20, %fd19, 0d3FE0000000000000;
	cvt.f64.f32 	%fd21, %f9;
	div.rn.f64 	%fd22, %fd20, %fd21;
	add.f64 	%fd23, %fd22, %fd18;
	cvt.rn.f32.f64 	%f45, %fd23;
	cvt.rzi.s32.f32 	%r373, %f45;
	div.rn.f32 	%f46, %f10, %f14;
	cvt.f64.f32 	%fd24, %f46;
	abs.f32 	%f47, %f10;
	cvt.f64.f32 	%fd25, %f47;
	mul.f64 	%fd26, %fd25, 0d3FE0000000000000;
	cvt.f64.f32 	%fd27, %f10;
	div.rn.f64 	%fd28, %fd26, %fd27;
	add.f64 	%fd29, %fd28, %fd24;
	cvt.rn.f32.f64 	%f48, %fd29;
	cvt.rzi.s32.f32 	%r374, %f48;
	ld.global.u32 	%r375, [%rd12];
	add.s32 	%r376, %r375, %r430;
	add.s32 	%r377, %r372, %r1;
	add.s32 	%r378, %r373, %r1;
	add.s32 	%r379, %r374, %r1;
	mad.lo.s32 	%r380, %r377, %r2, %r379;
	mad.lo.s32 	%r381, %r378, %r102, %r380;
	mad.lo.s32 	%r382, %r376, %r3, %r381;
	mul.wide.s32 	%rd173, %r382, 4;
	add.s64 	%rd22, %rd3, %rd173;
	ld.global.u32 	%r383, [%rd22];
	setp.gt.s32 	%p48, %r383, -1;
	@%p48 bra 	$L__BB0_78;
	st.global.u32 	[%rd22], %r92;
$L__BB0_78:
	add.s32 	%r442, %r87, 1;
	setp.ne.s32 	%p49, %r87, %r61;
	@%p49 bra 	$L__BB0_70;
$L__BB0_79:
	add.s32 	%r96, %r441, 1;
	setp.ne.s32 	%p50, %r441, %r59;
	mov.u32 	%r441, %r96;
	@%p50 bra 	$L__BB0_68;
$L__BB0_80:
	add.s32 	%r97, %r431, 1;
	setp.ne.s32 	%p51, %r431, %r57;
	mov.u32 	%r431, %r97;
	@%p51 bra 	$L__BB0_66;
$L__BB0_81:
	add.s32 	%r430, %r430, %r8;
	ld.global.u32 	%r416, [%rd11];
	setp.lt.s32 	%p80, %r430, %r416;
	@%p80 bra 	$L__BB0_25;
$L__BB0_82:
	add.s32 	%r417, %r417, %r10;
	setp.lt.s32 	%p81, %r417, %r100;
	@%p81 bra 	$L__BB0_3;
$L__BB0_83:
	ret;

}
	// .globl	_Z37voxel_sampling_binary_grad_gpu_kerneliiiPKiPKfPf
.visible .entry _Z37voxel_sampling_binary_grad_gpu_kerneliiiPKiPKfPf(
	.param .u32 _Z37voxel_sampling_binary_grad_gpu_kerneliiiPKiPKfPf_param_0,
	.param .u32 _Z37voxel_sampling_binary_grad_gpu_kerneliiiPKiPKfPf_param_1,
	.param .u32 _Z37voxel_sampling_binary_grad_gpu_kerneliiiPKiPKfPf_param_2,
	.param .u64 .ptr .align 1 _Z37voxel_sampling_binary_grad_gpu_kerneliiiPKiPKfPf_param_3,
	.param .u64 .ptr .align 1 _Z37voxel_sampling_binary_grad_gpu_kerneliiiPKiPKfPf_param_4,
	.param .u64 .ptr .align 1 _Z37voxel_sampling_binary_grad_gpu_kerneliiiPKiPKfPf_param_5
)
{
	.reg .pred 	%p<22>;
	.reg .b32 	%r<58>;
	.reg .b32 	%f<66>;
	.reg .b64 	%rd<30>;

	ld.param.u32 	%r28, [_Z37voxel_sampling_binary_grad_gpu_kerneliiiPKiPKfPf_param_0];
	ld.param.u32 	%r29, [_Z37voxel_sampling_binary_grad_gpu_kerneliiiPKiPKfPf_param_1];
	ld.param.u32 	%r30, [_Z37voxel_sampling_binary_grad_gpu_kerneliiiPKiPKfPf_param_2];
	ld.param.u64 	%rd8, [_Z37voxel_sampling_binary_grad_gpu_kerneliiiPKiPKfPf_param_4];
	ld.param.u64 	%rd9, [_Z37voxel_sampling_binary_grad_gpu_kerneliiiPKiPKfPf_param_5];
	cvta.to.global.u64 	%rd1, %rd9;
	cvta.to.global.u64 	%rd2, %rd8;
	cvt.rn.f32.s32 	%f1, %r28;
	mov.u32 	%r1, %ntid.x;
	cvt.rn.f32.u32 	%f2, %r1;
	div.rn.f32 	%f3, %f1, %f2;
	cvt.rpi.s32.f32 	%r2, %f3;
	setp.ne.s32 	%p1, %r28, 0;
	mul.lo.s32 	%r31, %r30, %r29;
	setp.ne.s32 	%p2, %r31, 0;
	and.pred  	%p3, %p1, %p2;
	@%p3 bra 	$L__BB1_2;
	mov.u64 	%rd27, $str;
	cvta.global.u64 	%rd28, %rd27;
	{ // callseq 0, 0
	.param .b64 param0;
	st.param.b64 	[param0], %rd28;
	.param .b64 param1;
	st.param.b64 	[param1], 0;
	.param .b32 retval0;
	call.uni (retval0), 
	vprintf, 
	(
	param0, 
	param1
	);
	ld.param.b32 	%r48, [retval0];
	} // callseq 0
	bra.uni 	$L__BB1_22;
$L__BB1_2:
	mov.u32 	%r50, %ctaid.x;
	setp.ge.s32 	%p4, %r50, %r2;
	@%p4 bra 	$L__BB1_22;
	and.b32  	%r4, %r30, 15;
	and.b32  	%r5, %r30, 7;
	and.b32  	%r6, %r30, 2147483632;
	and.b32  	%r7, %r30, 3;
	neg.s32 	%r8, %r6;
	add.s64 	%rd3, %rd1, 32;
	add.s64 	%rd4, %rd2, 32;
$L__BB1_4:
	setp.lt.s32 	%p5, %r29, 1;
	mov.u32 	%r33, %tid.x;
	mad.lo.s32 	%r34, %r50, %r1, %r33;
	setp.ge.s32 	%p6, %r34, %r28;
	or.pred  	%p7, %p6, %p5;
	@%p7 bra 	$L__BB1_21;
	mov.b32 	%r51, 0;
$L__BB1_6:
	ld.param.u64 	%rd29, [_Z37voxel_sampling_binary_grad_gpu_kerneliiiPKiPKfPf_param_3];
	setp.lt.s32 	%p8, %r30, 1;
	mov.u32 	%r36, %tid.x;
	mad.lo.s32 	%r37, %r50, %r1, %r36;
	mad.lo.s32 	%r11, %r37, %r29, %r51;
	cvta.to.global.u64 	%rd10, %rd29;
	mul.wide.s32 	%rd11, %r11, 4;
	add.s64 	%rd12, %rd10, %rd11;
	ld.global.u32 	%r12, [%rd12];
	setp.eq.s32 	%p9, %r12, -1;
	or.pred  	%p10, %p9, %p8;
	@%p10 bra 	$L__BB1_20;
	setp.lt.u32 	%p11, %r30, 16;
	mul.lo.s32 	%r13, %r12, %r30;
	mul.lo.s32 	%r14, %r11, %r30;
	mov.b32 	%r56, 0;
	@%p11 bra 	$L__BB1_10;
	mov.u32 	%r52, %r14;
	mov.u32 	%r53, %r13;
	mov.u32 	%r54, %r8;
$L__BB1_9:
	.pragma "nounroll";
	mul.wide.s32 	%rd13, %r53, 4;
	add.s64 	%rd14, %rd3, %rd13;
	mul.wide.s32 	%rd15, %r52, 4;
	add.s64 	%rd16, %rd4, %rd15;
	ld.global.f32 	%f4, [%rd16+-32];
	atom.global.add.f32 	%f5, [%rd14+-32], %f4;
	ld.global.f32 	%f6, [%rd16+-28];
	atom.global.add.f32 	%f7, [%rd14+-28], %f6;
	ld.global.f32 	%f8, [%rd16+-24];
	atom.global.add.f32 	%f9, [%rd14+-24], %f8;
	ld.global.f32 	%f10, [%rd16+-20];
	atom.global.add.f32 	%f11, [%rd14+-20], %f10;
	ld.global.f32 	%f12, [%rd16+-16];
	atom.global.add.f32 	%f13, [%rd14+-16], %f12;
	ld.global.f32 	%f14, [%rd16+-12];
	atom.global.add.f32 	%f15, [%rd14+-12], %f14;
	ld.global.f32 	%f16, [%rd16+-8];
	atom.global.add.f32 	%f17, [%rd14+-8], %f16;
	ld.global.f32 	%f18, [%rd16+-4];
	atom.global.add.f32 	%f19, [%rd14+-4], %f18;
	ld.global.f32 	%f20, [%rd16];
	atom.global.add.f32 	%f21, [%rd14], %f20;
	ld.global.f32 	%f22, [%rd16+4];
	atom.global.add.f32 	%f23, [%rd14+4], %f22;
	ld.global.f32 	%f24, [%rd16+8];
	atom.global.add.f32 	%f25, [%rd14+8], %f24;
	ld.global.f32 	%f26, [%rd16+12];
	atom.global.add.f32 	%f27, [%rd14+12], %f26;
	ld.global.f32 	%f28, [%rd16+16];
	atom.global.add.f32 	%f29, [%rd14+16], %f28;
	ld.global.f32 	%f30, [%rd16+20];
	atom.global.add.f32 	%f31, [%rd14+20], %f30;
	ld.global.f32 	%f32, [%rd16+24];
	atom.global.add.f32 	%f33, [%rd14+24], %f32;
	ld.global.f32 	%f34, [%rd16+28];
	atom.global.add.f32 	%f35, [%rd14+28], %f34;
	add.s32 	%r54, %r54, 16;
	add.s32 	%r53, %r53, 16;
	add.s32 	%r52, %r52, 16;
	setp.ne.s32 	%p12, %r54, 0;
	mov.u32 	%r56, %r6;
	@%p12 bra 	$L__BB1_9;
$L__BB1_10:
	setp.eq.s32 	%p13, %r4, 0;
	@%p13 bra 	$L__BB1_20;
	add.s32 	%r39, %r4, -1;
	setp.lt.u32 	%p14, %r39, 7;
	@%p14 bra 	$L__BB1_13;
	add.s32 	%r40, %r56, %r13;
	mul.wide.s32 	%rd17, %r40, 4;
	add.s64 	%rd18, %rd1, %rd17;
	add.s32 	%r41, %r56, %r14;
	mul.wide.s32 	%rd19, %r41, 4;
	add.s64 	%rd20, %rd2, %rd19;
	ld.global.f32 	%f36, [%rd20];
	atom.global.add.f32 	%f37, [%rd18], %f36;
	ld.global.f32 	%f38, [%rd20+4];
	atom.global.add.f32 	%f39, [%rd18+4], %f38;
	ld.global.f32 	%f40, [%rd20+8];
	atom.global.add.f32 	%f41, [%rd18+8], %f40;
	ld.global.f32 	%f42, [%rd20+12];
	atom.global.add.f32 	%f43, [%rd18+12], %f42;
	ld.global.f32 	%f44, [%rd20+16];
	atom.global.add.f32 	%f45, [%rd18+16], %f44;
	ld.global.f32 	%f46, [%rd20+20];
	atom.global.add.f32 	%f47, [%rd18+20], %f46;
	ld.global.f32 	%f48, [%rd20+24];
	atom.global.add.f32 	%f49, [%rd18+24], %f48;
	ld.global.f32 	%f50, [%rd20+28];
	atom.global.add.f32 	%f51, [%rd18+28], %f50;
	add.s32 	%r56, %r56, 8;
$L__BB1_13:
	setp.eq.s32 	%p15, %r5, 0;
	@%p15 bra 	$L__BB1_20;
	add.s32 	%r42, %r5, -1;
	setp.lt.u32 	%p16, %r42, 3;
	@%p16 bra 	$L__BB1_16;
	add.s32 	%r43, %r56, %r13;
	mul.wide.s32 	%rd21, %r43, 4;
	add.s64 	%rd22, %rd1, %rd21;
	add.s32 	%r44, %r56, %r14;
	mul.wide.s32 	%rd23, %r44, 4;
	add.s64 	%rd24, %rd2, %rd23;
	ld.global.f32 	%f52, [%rd24];
	atom.global.add.f32 	%f53, [%rd22], %f52;
	ld.global.f32 	%f54, [%rd24+4];
	atom.global.add.f32 	%f55, [%rd22+4], %f54;
	ld.global.f32 	%f56, [%rd24+8];
	atom.global.add.f32 	%f57, [%rd22+8], %f56;
	ld.global.f32 	%f58, [%rd24+12];
	atom.global.add.f32 	%f59, [%rd22+12], %f58;
	add.s32 	%r56, %r56, 4;
$L__BB1_16:
	setp.eq.s32 	%p17, %r7, 0;
	@%p17 bra 	$L__BB1_20;
	setp.eq.s32 	%p18, %r7, 1;
	add.s32 	%r45, %r56, %r13;
	mul.wide.s32 	%rd25, %r45, 4;
	add.s64 	%rd5, %rd1, %rd25;
	add.s32 	%r46, %r56, %r14;
	mul.wide.s32 	%rd26, %r46, 4;
	add.s64 	%rd6, %rd2, %rd26;
	ld.global.f32 	%f60, [%rd6];
	atom.global.add.f32 	%f61, [%rd5], %f60;
	@%p18 bra 	$L__BB1_20;
	setp.eq.s32 	%p19, %r7, 2;
	ld.global.f32 	%f62, [%rd6+4];
	atom.global.add.f32 	%f63, [%rd5+4], %f62;
	@%p19 bra 	$L__BB1_20;
	ld.global.f32 	%f64, [%rd6+8];
	atom.global.add.f32 	%f65, [%rd5+8], %f64;
$L__BB1_20:
	add.s32 	%r51, %r51, 1;
	setp.ne.s32 	%p20, %r51, %r29;
	@%p20 bra 	$L__BB1_6;
$L__BB1_21:
	mov.u32 	%r47, %nctaid.x;
	add.s32 	%r50, %r50, %r47;
	setp.lt.s32 	%p21, %r50, %r2;
	@%p21 bra 	$L__BB1_4;
$L__BB1_22:
	ret;

}


// ===== COMPILED SASS (sm_100) =====

	.target	sm_100

	.elftype	@"ET_EXEC"


//--------------------- .note.nv.tkinfo           --------------------------
	.section	.note.nv.tkinfo,"",@"SHT_NOTE"
	.sectionflags	@"SHF_NOTE_NV_TKINFO"
	.tkinfo
        /*0018*/ 	.word	0x00000002
        /*0030*/ 	.string	""
        /*0030*/ 	.string	"ptxas"
        /*0030*/ 	.string	"Cuda compilation tools, release 13.0, V13.0.88"
        /*0030*/ 	.string	"Build cuda_13.0.r13.0/compiler.36424714_0"
        /*0030*/ 	.string	"-arch sm_100 -m 64 "



//--------------------- .note.nv.cuinfo           --------------------------
	.section	.note.nv.cuinfo,"",@"SHT_NOTE"
	.sectionflags	@"SHF_NOTE_NV_CUINFO"
        /*0018*/ 	.short	0x0002
        /*001a*/ 	.short	0x0064
        /*001c*/ 	.short	0x0082
	.zero		2


//--------------------- .nv.info                  --------------------------
	.section	.nv.info,"",@"SHT_CUDA_INFO"
	.align	4


	//----- nvinfo : EIATTR_REGCOUNT
	.align		4
        /*0000*/ 	.byte	0x04, 0x2f
        /*0002*/ 	.short	(.L_2 - .L_1)
	.align		4
.L_1:
        /*0004*/ 	.word	index@(_Z32voxel_sampling_binary_gpu_kerneliiiiifffffPKfS0_PKxPKiS0_S4_PiS5_PfS5_)
        /*0008*/ 	.word	0x00000034


	//----- nvinfo : EIATTR_FRAME_SIZE
	.align		4
.L_2:
        /*000c*/ 	.byte	0x04, 0x11
        /*000e*/ 	.short	(.L_4 - .L_3)
	.align		4
.L_3:
        /*0010*/ 	.word	index@($__internal_2_$__cuda_sm3x_div_rn_noftz_f32_slowpath)
        /*0014*/ 	.word	0x00000000


	//----- nvinfo : EIATTR_FRAME_SIZE
	.align		4
.L_4:
        /*0018*/ 	.byte	0x04, 0x11
        /*001a*/ 	.short	(.L_6 - .L_5)
	.align		4
.L_5:
        /*001c*/ 	.word	index@($__internal_1_$__cuda_sm20_div_rn_f64_full)
        /*0020*/ 	.word	0x00000000


	//----- nvinfo : EIATTR_FRAME_SIZE
	.align		4
.L_6:
        /*0024*/ 	.byte	0x04, 0x11
        /*0026*/ 	.short	(.L_8 - .L_7)
	.align		4
.L_7:
        /*0028*/ 	.word	index@(_Z32voxel_sampling_binary_gpu_kerneliiiiifffffPKfS0_PKxPKiS0_S4_PiS5_PfS5_)
        /*002c*/ 	.word	0x00000000


	//----- nvinfo : EIATTR_REGCOUNT
	.align		4
.L_8:
        /*0030*/ 	.byte	0x04, 0x2f
        /*0032*/ 	.short	(.L_10 - .L_9)
	.align		4
.L_9:
        /*0034*/ 	.word	index@(_Z37voxel_sampling_binary_grad_gpu_kerneliiiPKiPKfPf)
        /*0038*/ 	.word	0x0000001a


	//----- nvinfo : EIATTR_FRAME_SIZE
	.align		4
.L_10:
        /*003c*/ 	.byte	0x04, 0x11
        /*003e*/ 	.short	(.L_12 - .L_11)
	.align		4
.L_11:
        /*0040*/ 	.word	index@($__internal_0_$__cuda_sm3x_div_rn_noftz_f32_slowpath)
        /*0044*/ 	.word	0x00000000


	//----- nvinfo : EIATTR_FRAME_SIZE
	.align		4
.L_12:
        /*0048*/ 	.byte	0x04, 0x11
        /*004a*/ 	.short	(.L_14 - .L_13)
	.align		4
.L_13:
        /*004c*/ 	.word	index@(_Z37voxel_sampling_binary_grad_gpu_kerneliiiPKiPKfPf)
        /*0050*/ 	.word	0x00000000


	//----- nvinfo : EIATTR_MIN_STACK_SIZE
	.align		4
.L_14:
        /*0054*/ 	.byte	0x04, 0x12
        /*0056*/ 	.short	(.L_16 - .L_15)
	.align		4
.L_15:
        /*0058*/ 	.word	index@(_Z37voxel_sampling_binary_grad_gpu_kerneliiiPKiPKfPf)
        /*005c*/ 	.word	0x00000000


	//----- nvinfo : EIATTR_MIN_STACK_SIZE
	.align		4
.L_16:
        /*0060*/ 	.byte	0x04, 0x12
        /*0062*/ 	.short	(.L_18 - .L_17)
	.align		4
.L_17:
        /*0064*/ 	.word	index@(_Z32voxel_sampling_binary_gpu_kerneliiiiifffffPKfS0_PKxPKiS0_S4_PiS5_PfS5_)
        /*0068*/ 	.word	0x00000000
.L_18:


//--------------------- .nv.compat                --------------------------
	.section	.nv.compat,"",@"SHT_CUDA_COMPAT_INFO"
	.align	4
        /*0000*/ 	.byte	0x02, 0x09, 0x00, 0x00, 0x02, 0x02, 0x01, 0x00, 0x02, 0x05, 0x05, 0x00, 0x03, 0x07, 0x01, 0x01
        /*0010*/ 	.byte	0x02, 0x03, 0x00, 0x00, 0x02, 0x06, 0x01, 0x00, 0x04, 0x0b, 0x08, 0x00, 0x01, 0x00, 0x00, 0x00
        /*0020*/ 	.byte	0x00, 0x00, 0x00, 0x00


//--------------------- .nv.info._Z37voxel_sampling_binary_grad_gpu_kerneliiiPKiPKfPf --------------------------
	.section	.nv.info._Z37voxel_sampling_binary_grad_gpu_kerneliiiPKiPKfPf,"",@"SHT_CUDA_INFO"
	.sectionflags	@""
	.align	4


	//----- nvinfo : EIATTR_CUDA_API_VERSION
	.align		4
        /*0000*/ 	.byte	0x04, 0x37
        /*0002*/ 	.short	(.L_20 - .L_19)
.L_19:
        /*0004*/ 	.word	0x00000082


	//----- nvinfo : EIATTR_KPARAM_INFO
	.align		4
.L_20:
        /*0008*/ 	.byte	0x04, 0x17
        /*000a*/ 	.short	(.L_22 - .L_21)
.L_21:
        /*000c*/ 	.word	0x00000000
        /*0010*/ 	.short	0x0005
        /*0012*/ 	.short	0x0020
        /*0014*/ 	.byte	0x00, 0xf5, 0x21, 0x00


	//----- nvinfo : EIATTR_KPARAM_INFO
	.align		4
.L_22:
        /*0018*/ 	.byte	0x04, 0x17
        /*001a*/ 	.short	(.L_24 - .L_23)
.L_23:
        /*001c*/ 	.word	0x00000000
        /*0020*/ 	.short	0x0004
        /*0022*/ 	.short	0x0018
        /*0024*/ 	.byte	0x00, 0xf5, 0x21, 0x00


	//----- nvinfo : EIATTR_KPARAM_INFO
	.align		4
.L_24:
        /*0028*/ 	.byte	0x04, 0x17
        /*002a*/ 	.short	(.L_26 - .L_25)
.L_25:
        /*002c*/ 	.word	0x00000000
        /*0030*/ 	.short	0x0003
        /*0032*/ 	.short	0x0010
        /*0034*/ 	.byte	0x00, 0xf5, 0x21, 0x00


	//----- nvinfo : EIATTR_KPARAM_INFO
	.align		4
.L_26:
        /*0038*/ 	.byte	0x04, 0x17
        /*003a*/ 	.short	(.L_28 - .L_27)
.L_27:
        /*003c*/ 	.word	0x00000000
        /*0040*/ 	.short	0x0002
        /*0042*/ 	.short	0x0008
        /*0044*/ 	.byte	0x00, 0xf0, 0x11, 0x00


	//----- nvinfo : EIATTR_KPARAM_INFO
	.align		4
.L_28:
        /*0048*/ 	.byte	0x04, 0x17
        /*004a*/ 	.short	(.L_30 - .L_29)
.L_29:
        /*004c*/ 	.word	0x00000000
        /*0050*/ 	.short	0x0001
        /*0052*/ 	.short	0x0004
        /*0054*/ 	.byte	0x00, 0xf0, 0x11, 0x00


	//----- nvinfo : EIATTR_KPARAM_INFO
	.align		4
.L_30:
        /*0058*/ 	.byte	0x04, 0x17
        /*005a*/ 	.short	(.L_32 - .L_31)
.L_31:
        /*005c*/ 	.word	0x00000000
        /*0060*/ 	.short	0x0000
        /*0062*/ 	.short	0x0000
        /*0064*/ 	.byte	0x00, 0xf0, 0x11, 0x00


	//----- nvinfo : EIATTR_SPARSE_MMA_MASK
	.align		4
.L_32:
        /*0068*/ 	.byte	0x03, 0x50
        /*006a*/ 	.short	0x0000


	//----- nvinfo : EIATTR_MAXREG_COUNT
	.align		4
        /*006c*/ 	.byte	0x03, 0x1b
        /*006e*/ 	.short	0x00ff


	//----- nvinfo : EIATTR_EXTERNS
	.align		4
        /*0070*/ 	.byte	0x04, 0x0f
        /*0072*/ 	.short	(.L_34 - .L_33)


	//   ....[0]....
	.align		4
.L_33:
        /*0074*/ 	.word	index@(vprintf)


	//----- nvinfo : EIATTR_MERCURY_ISA_VERSION
	.align		4
.L_34:
        /*0078*/ 	.byte	0x03, 0x5f
        /*007a*/ 	.short	0x0101


	//----- nvinfo : EIATTR_VRC_CTA_INIT_COUNT
	.align		4
        /*007c*/ 	.byte	0x02, 0x4a
	.zero		1
	.zero		1


	//----- nvinfo : EIATTR_SYSCALL_OFFSETS
	.align		4
        /*0080*/ 	.byte	0x04, 0x46
        /*0082*/ 	.short	(.L_36 - .L_35)


	//   ....[0]....
.L_35:
        /*0084*/ 	.word	0x000001f0


	//----- nvinfo : EIATTR_EXIT_INSTR_OFFSETS
	.align		4
.L_36:
        /*0088*/ 	.byte	0x04, 0x1c
        /*008a*/ 	.short	(.L_38 - .L_37)


	//   ....[0]....
.L_37:
        /*008c*/ 	.word	0x00000200


	//   ....[1]....
        /*0090*/ 	.word	0x00000230


	//   ....[2]....
        /*0094*/ 	.word	0x00000c30


	//----- nvinfo : EIATTR_CRS_STACK_SIZE
	.align		4
.L_38:
        /*0098*/ 	.byte	0x04, 0x1e
        /*009a*/ 	.short	(.L_40 - .L_39)
.L_39:
        /*009c*/ 	.word	0x00000000


	//----- nvinfo : EIATTR_CBANK_PARAM_SIZE
	.align		4
.L_40:
        /*00a0*/ 	.byte	0x03, 0x19
        /*00a2*/ 	.short	0x0028


	//----- nvinfo : EIATTR_PARAM_CBANK
	.align		4
        /*00a4*/ 	.byte	0x04, 0x0a
        /*00a6*/ 	.short	(.L_42 - .L_41)
	.align		4
.L_41:
        /*00a8*/ 	.word	index@(.nv.constant0._Z37voxel_sampling_binary_grad_gpu_kerneliiiPKiPKfPf)
        /*00ac*/ 	.short	0x0380
        /*00ae*/ 	.short	0x0028


	//----- nvinfo : EIATTR_SW_WAR
	.align		4
.L_42:
        /*00b0*/ 	.byte	0x04, 0x36
        /*00b2*/ 	.short	(.L_44 - .L_43)
.L_43:
        /*00b4*/ 	.word	0x00000008
.L_44:


//--------------------- .nv.info._Z32voxel_sampling_binary_gpu_kerneliiiiifffffPKfS0_PKxPKiS0_S4_PiS5_PfS5_ --------------------------
	.section	.nv.info._Z32voxel_sampling_binary_gpu_kerneliiiiifffffPKfS0_PKxPKiS0_S4_PiS5_PfS5_,"",@"SHT_CUDA_INFO"
	.sectionflags	@""
	.align	4


	//----- nvinfo : EIATTR_CUDA_API_VERSION
	.align		4
        /*0000*/ 	.byte	0x04, 0x37
        /*0002*/ 	.short	(.L_46 - .L_45)
.L_45:
        /*0004*/ 	.word	0x00000082


	//----- nvinfo : EIATTR_KPARAM_INFO
	.align		4
.L_46:
        /*0008*/ 	.byte	0x04, 0x17
        /*000a*/ 	.short	(.L_48 - .L_47)
.L_47:
        /*000c*/ 	.word	0x00000000
        /*0010*/ 	.short	0x0013
        /*0012*/ 	.short	0x0070
        /*0014*/ 	.byte	0x00, 0xf5, 0x21, 0x00


	//----- nvinfo : EIATTR_KPARAM_INFO
	.align		4
.L_48:
        /*0018*/ 	.byte	0x04, 0x17
        /*001a*/ 	.short	(.L_50 - .L_49)
.L_49:
        /*001c*/ 	.word	0x00000000
        /*0020*/ 	.short	0x0012
        /*0022*/ 	.short	0x0068
        /*0024*/ 	.byte	0x00, 0xf5, 0x21, 0x00


	//----- nvinfo : EIATTR_KPARAM_INFO
	.align		4
.L_50:
        /*0028*/ 	.byte	0x04, 0x17
        /*002a*/ 	.short	(.L_52 - .L_51)
.L_51:
        /*002c*/ 	.word	0x00000000
        /*0030*/ 	.short	0x0011
        /*0032*/ 	.short	0x0060
        /*0034*/ 	.byte	0x00, 0xf5, 0x21, 0x00


	//----- nvinfo : EIATTR_KPARAM_INFO
	.align		4
.L_52:
        /*0038*/ 	.byte	0x04, 0x17
        /*003a*/ 	.short	(.L_54 - .L_53)
.L_53:
        /*003c*/ 	.word	0x00000000
        /*0040*/ 	.short	0x0010
        /*0042*/ 	.short	0x0058
        /*0044*/ 	.byte	0x00, 0xf5, 0x21, 0x00


	//----- nvinfo : EIATTR_KPARAM_INFO
	.align		4
.L_54:
        /*0048*/ 	.byte	0x04, 0x17
        /*004a*/ 	.short	(.L_56 - .L_55)
.L_55:
        /*004c*/ 	.word	0x00000000
        /*0050*/ 	.short	0x000f
        /*0052*/ 	.short	0x0050
        /*0054*/ 	.byte	0x00, 0xf5, 0x21, 0x00


	//----- nvinfo : EIATTR_KPARAM_INFO
	.align		4
.L_56:
        /*0058*/ 	.byte	0x04, 0x17
        /*005a*/ 	.short	(.L_58 - .L_57)
.L_57:
        /*005c*/ 	.word	0x00000000
        /*0060*/ 	.short	0x000e
        /*0062*/ 	.short	0x0048
        /*0064*/ 	.byte	0x00, 0xf5, 0x21, 0x00


	//----- nvinfo : EIATTR_KPARAM_INFO
	.align		4
.L_58:
        /*0068*/ 	.byte	0x04, 0x17
        /*006a*/ 	.short	(.L_60 - .L_59)
.L_59:
        /*006c*/ 	.word	0x00000000
        /*0070*/ 	.short	0x000d
        /*0072*/ 	.short	0x0040
        /*0074*/ 	.byte	0x00, 0xf5, 0x21, 0x00


	//----- nvinfo : EIATTR_KPARAM_INFO
	.align		4
.L_60:
        /*0078*/ 	.byte	0x04, 0x17
        /*007a*/ 	.short	(.L_62 - .L_61)
.L_61:
        /*007c*/ 	.word	0x00000000
        /*0080*/ 	.short	0x000c
        /*0082*/ 	.short	0x0038
        /*0084*/ 	.byte	0x00, 0xf5, 0x21, 0x00


	//----- nvinfo : EIATTR_KPARAM_INFO
	.align		4
.L_62:
        /*0088*/ 	.byte	0x04, 0x17
        /*008a*/ 	.short	(.L_64 - .L_63)
.L_63:
        /*008c*/ 	.word	0x00000000
        /*0090*/ 	.short	0x000b
        /*0092*/ 	.short	0x0030
        /*0094*/ 	.byte	0x00, 0xf5, 0x21, 0x00


	//----- nvinfo : EIATTR_KPARAM_INFO
	.align		4
.L_64:
        /*0098*/ 	.byte	0x04, 0x17
        /*009a*/ 	.short	(.L_66 - .L_65)
.L_65:
        /*009c*/ 	.word	0x00000000
        /*00a0*/ 	.short	0x000a
        /*00a2*/ 	.short	0x0028
        /*00a4*/ 	.byte	0x00, 0xf5, 0x21, 0x00


	//----- nvinfo : EIATTR_KPARAM_INFO
	.align		4
.L_66:
        /*00a8*/ 	.byte	0x04, 0x17
        /*00aa*/ 	.short	(.L_68 - .L_67)
.L_67:
        /*00ac*/ 	.word	0x00000000
        /*00b0*/ 	.short	0x0009
        /*00b2*/ 	.short	0x0024
        /*00b4*/ 	.byte	0x00, 0xf0, 0x11, 0x00


	//----- nvinfo : EIATTR_KPARAM_INFO
	.align		4
.L_68:
        /*00b8*/ 	.byte	0x04, 0x17
        /*00ba*/ 	.short	(.L_70 - .L_69)
.L_69:
        /*00bc*/ 	.word	0x00000000
        /*00c0*/ 	.short	0x0008
        /*00c2*/ 	.short	0x0020
        /*00c4*/ 	.byte	0x00, 0xf0, 0x11, 0x00


	//----- nvinfo : EIATTR_KPARAM_INFO
	.align		4
.L_70:
        /*00c8*/ 	.byte	0x04, 0x17
        /*00ca*/ 	.short	(.L_72 - .L_71)
.L_71:
        /*00cc*/ 	.word	0x00000000
        /*00d0*/ 	.short	0x0007
        /*00d2*/ 	.short	0x001c
        /*00d4*/ 	.byte	0x00, 0xf0, 0x11, 0x00


	//----- nvinfo : EIATTR_KPARAM_INFO
	.align		4
.L_72:
        /*00d8*/ 	.byte	0x04, 0x17
        /*00da*/ 	.short	(.L_74 - .L_73)
.L_73:
        /*00dc*/ 	.word	0x00000000
        /*00e0*/ 	.short	0x0006
        /*00e2*/ 	.short	0x0018
        /*00e4*/ 	.byte	0x00, 0xf0, 0x11, 0x00


	//----- nvinfo : EIATTR_KPARAM_INFO
	.align		4
.L_74:
        /*00e8*/ 	.byte	0x04, 0x17
        /*00ea*/ 	.short	(.L_76 - .L_75)
.L_75:
        /*00ec*/ 	.word	0x00000000
        /*00f0*/ 	.short	0x0005
        /*00f2*/ 	.short	0x0014
        /*00f4*/ 	.byte	0x00, 0xf0, 0x11, 0x00


	//----- nvinfo : EIATTR_KPARAM_INFO
	.align		4
.L_76:
        /*00f8*/ 	.byte	0x04, 0x17
        /*00fa*/ 	.short	(.L_78 - .L_77)
.L_77:
        /*00fc*/ 	.word	0x00000000
        /*0100*/ 	.short	0x0004
        /*0102*/ 	.short	0x0010
        /*0104*/ 	.byte	0x00, 0xf0, 0x11, 0x00


	//----- nvinfo : EIATTR_KPARAM_INFO
	.align		4
.L_78:
        /*0108*/ 	.byte	0x04, 0x17
        /*010a*/ 	.short	(.L_80 - .L_79)
.L_79:
        /*010c*/ 	.word	0x00000000
        /*0110*/ 	.short	0x0003
        /*0112*/ 	.short	0x000c
        /*0114*/ 	.byte	0x00, 0xf0, 0x11, 0x00


	//----- nvinfo : EIATTR_KPARAM_INFO
	.align		4
.L_80:
        /*0118*/ 	.byte	0x04, 0x17
        /*011a*/ 	.short	(.L_82 - .L_81)
.L_81:
        /*011c*/ 	.word	0x00000000
        /*0120*/ 	.short	0x0002
        /*0122*/ 	.short	0x0008
        /*0124*/ 	.byte	0x00, 0xf0, 0x11, 0x00


	//----- nvinfo : EIATTR_KPARAM_INFO
	.align		4
.L_82:
        /*0128*/ 	.byte	0x04, 0x17
        /*012a*/ 	.short	(.L_84 - .L_83)
.L_83:
        /*012c*/ 	.word	0x00000000
        /*0130*/ 	.short	0x0001
        /*0132*/ 	.short	0x0004
        /*0134*/ 	.byte	0x00, 0xf0, 0x11, 0x00


	//----- nvinfo : EIATTR_KPARAM_INFO
	.align		4
.L_84:
        /*0138*/ 	.byte	0x04, 0x17
        /*013a*/ 	.short	(.L_86 - .L_85)
.L_85:
        /*013c*/ 	.word	0x00000000
        /*0140*/ 	.short	0x0000
        /*0142*/ 	.short	0x0000
        /*0144*/ 	.byte	0x00, 0xf0, 0x11, 0x00


	//----- nvinfo : EIATTR_SPARSE_MMA_MASK
	.align		4
.L_86:
        /*0148*/ 	.byte	0x03, 0x50
        /*014a*/ 	.short	0x0000


	//----- nvinfo : EIATTR_MAXREG_COUNT
	.align		4
        /*014c*/ 	.byte	0x03, 0x1b
        /*014e*/ 	.short	0x00ff


	//----- nvinfo : EIATTR_NUM_BARRIERS
	.align		4
        /*0150*/ 	.byte	0x02, 0x4c
        /*0152*/ 	.byte	0x01
	.zero		1


	//----- nvinfo : EIATTR_MERCURY_ISA_VERSION
	.align		4
        /*0154*/ 	.byte	0x03, 0x5f
        /*0156*/ 	.short	0x0101


	//----- nvinfo : EIATTR_VRC_CTA_INIT_COUNT
	.align		4
        /*0158*/ 	.byte	0x02, 0x4a
	.zero		1
	.zero		1


	//----- nvinfo : EIATTR_EXIT_INSTR_OFFSETS
	.align		4
        /*015c*/ 	.byte	0x04, 0x1c
        /*015e*/ 	.short	(.L_88 - .L_87)


	//   ....[0]....
.L_87:
        /*0160*/ 	.word	0x00000070


	//   ....[1]....
        /*0164*/ 	.word	0x000002d0


	//   ....[2]....
        /*0168*/ 	.word	0x000052f0


	//----- nvinfo : EIATTR_CRS_STACK_SIZE
	.align		4
.L_88:
        /*016c*/ 	.byte	0x04, 0x1e
        /*016e*/ 	.short	(.L_90 - .L_89)
.L_89:
        /*0170*/ 	.word	0x00000000


	//----- nvinfo : EIATTR_CBANK_PARAM_SIZE
	.align		4
.L_90:
        /*0174*/ 	.byte	0x03, 0x19
        /*0176*/ 	.short	0x0078


	//----- nvinfo : EIATTR_PARAM_CBANK
	.align		4
        /*0178*/ 	.byte	0x04, 0x0a
        /*017a*/ 	.short	(.L_92 - .L_91)
	.align		4
.L_91:
        /*017c*/ 	.word	index@(.nv.constant0._Z32voxel_sampling_binary_gpu_kerneliiiiifffffPKfS0_PKxPKiS0_S4_PiS5_PfS5_)
        /*0180*/ 	.short	0x0380
        /*0182*/ 	.short	0x0078


	//----- nvinfo : EIATTR_SW_WAR
	.align		4
.L_92:
        /*0184*/ 	.byte	0x04, 0x36
        /*0186*/ 	.short	(.L_94 - .L_93)
.L_93:
        /*0188*/ 	.word	0x00000008
.L_94:


//--------------------- .nv.callgraph             --------------------------
	.section	.nv.callgraph,"",@"SHT_CUDA_CALLGRAPH"
	.align	4
	.sectionentsize	8
	.align		4
        /*0000*/ 	.word	0x00000000
	.align		4
        /*0004*/ 	.word	0xffffffff
	.align		4
        /*0008*/ 	.word	index@(_Z37voxel_sampling_binary_grad_gpu_kerneliiiPKiPKfPf)
	.align		4
        /*000c*/ 	.word	index@(vprintf)
	.align		4
        /*0010*/ 	.word	0x00000000
	.align		4
        /*0014*/ 	.word	0xfffffffe
	.align		4
        /*0018*/ 	.word	0x00000000
	.align		4
        /*001c*/ 	.word	0xfffffffd
	.align		4
        /*0020*/ 	.word	0x00000000
	.align		4
        /*0024*/ 	.word	0xfffffffc


//--------------------- .nv.constant4             --------------------------
	.section	.nv.constant4,"a",@progbits
	.align	8
	.align		8
.nv.constant4:
        /*0000*/ 	.dword	vprintf
	.align		8
        /*0008*/ 	.dword	$str


//--------------------- .text._Z37voxel_sampling_binary_grad_gpu_kerneliiiPKiPKfPf --------------------------
	.section	.text._Z37voxel_sampling_binary_grad_gpu_kerneliiiPKiPKfPf,"ax",@progbits
	.align	128
        .global         _Z37voxel_sampling_binary_grad_gpu_kerneliiiPKiPKfPf
        .type           _Z37voxel_sampling_binary_grad_gpu_kerneliiiPKiPKfPf,@function
        .size           _Z37voxel_sampling_binary_grad_gpu_kerneliiiPKiPKfPf,(.L_x_121 - _Z37voxel_sampling_binary_grad_gpu_kerneliiiPKiPKfPf)
        .other          _Z37voxel_sampling_binary_grad_gpu_kerneliiiPKiPKfPf,@"STO_CUDA_ENTRY STV_DEFAULT"
_Z37voxel_sampling_binary_grad_gpu_kerneliiiPKiPKfPf:
.text._Z37voxel_sampling_binary_grad_gpu_kerneliiiPKiPKfPf:
[----:B------:R-:W0:Y:S01]  /*0000*/  LDC R1, c[0x0][0x37c] ;  /* 0x0000df00ff017b82 */ /* 0x000e220000000800 */
[----:B------:R-:W1:Y:S01]  /*0010*/  LDCU UR15, c[0x0][0x360] ;  /* 0x00006c00ff0f77ac */ /* 0x000e620008000800 */
[----:B------:R-:W2:Y:S01]  /*0020*/  LDCU UR4, c[0x0][0x380] ;  /* 0x00007000ff0477ac */ /* 0x000ea20008000800 */
[----:B------:R-:W3:Y:S01]  /*0030*/  LDCU.64 UR16, c[0x0][0x358] ;  /* 0x00006b00ff1077ac */ /* 0x000ee20008000a00 */
[----:B-1----:R-:W-:-:S04]  /*0040*/  I2FP.F32.U32 R3, UR15 ;  /* 0x0000000f00037c45 */ /* 0x002fc80008201000 */
[----:B------:R-:W1:Y:S01]  /*0050*/  MUFU.RCP R2, R3 ;  /* 0x0000000300027308 */ /* 0x000e620000001000 */
[----:B--2---:R-:W-:-:S07]  /*0060*/  I2FP.F32.S32 R0, UR4 ;  /* 0x0000000400007c45 */ /* 0x004fce0008201400 */
[----:B------:R-:W2:Y:S01]  /*0070*/  FCHK P0, R0, R3 ;  /* 0x0000000300007302 */ /* 0x000ea20000000000 */
[----:B-1----:R-:W-:-:S04]  /*0080*/  FFMA R5, -R3, R2, 1 ;  /* 0x3f80000003057423 */ /* 0x002fc80000000102 */
[----:B------:R-:W-:-:S04]  /*0090*/  FFMA R5, R2, R5, R2 ;  /* 0x0000000502057223 */ /* 0x000fc80000000002 */
[----:B------:R-:W-:-:S04]  /*00a0*/  FFMA R2, R0, R5, RZ ;  /* 0x0000000500027223 */ /* 0x000fc800000000ff */
[----:B------:R-:W-:-:S04]  /*00b0*/  FFMA R4, -R3, R2, R0 ;  /* 0x0000000203047223 */ /* 0x000fc80000000100 */
[----:B------:R-:W-:Y:S01]  /*00c0*/  FFMA R2, R5, R4, R2 ;  /* 0x0000000405027223 */ /* 0x000fe20000000002 */
[----:B0-23--:R-:W-:Y:S06]  /*00d0*/  @!P0 BRA `(.L_x_0) ;  /* 0x00000000000c8947 */ /* 0x00dfec0003800000 */
[----:B------:R-:W-:-:S07]  /*00e0*/  MOV R2, 0x100 ;  /* 0x0000010000027802 */ /* 0x000fce0000000f00 */
[----:B------:R-:W-:Y:S05]  /*00f0*/  CALL.REL.NOINC `($__internal_0_$__cuda_sm3x_div_rn_noftz_f32_slowpath) ;  /* 0x0000000800d07944 */ /* 0x000fea0003c00000 */
[----:B------:R-:W-:-:S07]  /*0100*/  IMAD.MOV.U32 R2, RZ, RZ, R0 ;  /* 0x000000ffff027224 */ /* 0x000fce00078e0000 */
.L_x_0:
[----:B------:R-:W0:Y:S01]  /*0110*/  LDCU UR6, c[0x0][0x388] ;  /* 0x00007100ff0677ac */ /* 0x000e220008000800 */
[----:B------:R1:W2:Y:S01]  /*0120*/  F2I.CEIL.NTZ R3, R2 ;  /* 0x0000000200037305 */ /* 0x0002a2000020b100 */
[----:B------:R-:W0:Y:S02]  /*0130*/  LDCU.64 UR8, c[0x0][0x380] ;  /* 0x00007000ff0877ac */ /* 0x000e240008000a00 */
[----:B0-----:R-:W-:Y:S01]  /*0140*/  UIMAD UR4, UR6, UR9, URZ ;  /* 0x00000009060472a4 */ /* 0x001fe2000f8e02ff */
[----:B------:R-:W-:-:S05]  /*0150*/  ISETP.NE.AND P1, PT, RZ, UR8, PT ;  /* 0x00000008ff007c0c */ /* 0x000fca000bf25270 */
[----:B------:R-:W-:-:S13]  /*0160*/  ISETP.NE.AND P0, PT, RZ, UR4, PT ;  /* 0x00000004ff007c0c */ /* 0x000fda000bf05270 */
[----:B-12---:R-:W-:Y:S05]  /*0170*/  @P0 BRA P1, `(.L_x_1) ;  /* 0x0000000000240947 */ /* 0x006fea0000800000 */
[----:B------:R-:W-:Y:S01]  /*0180*/  MOV R0, 0x0 ;  /* 0x0000000000007802 */ /* 0x000fe20000000f00 */
[----:B------:R-:W0:Y:S01]  /*0190*/  LDCU.64 UR4, c[0x4][0x8] ;  /* 0x01000100ff0477ac */ /* 0x000e220008000a00 */
[----:B------:R-:W-:Y:S02]  /*01a0*/  CS2R R6, SRZ ;  /* 0x0000000000067805 */ /* 0x000fe4000001ff00 */
[----:B------:R1:W2:Y:S01]  /*01b0*/  LDC.64 R2, c[0x4][R0] ;  /* 0x0100000000027b82 */ /* 0x0002a20000000a00 */
[----:B0-----:R-:W-:Y:S02]  /*01c0*/  IMAD.U32 R4, RZ, RZ, UR4 ;  /* 0x00000004ff047e24 */ /* 0x001fe4000f8e00ff */
[----:B-1----:R-:W-:-:S07]  /*01d0*/  IMAD.U32 R5, RZ, RZ, UR5 ;  /* 0x00000005ff057e24 */ /* 0x002fce000f8e00ff */
[----:B------:R-:W-:-:S07]  /*01e0*/  LEPC R20, `(.L_x_2) ;  /* 0x000000001014794e */ /* 0x000fce0000000000 */
[----:B--2---:R-:W-:Y:S05]  /*01f0*/  CALL.ABS.NOINC R2 ;  /* 0x0000000002007343 */ /* 0x004fea0003c00000 */
.L_x_2:
[----:B------:R-:W-:Y:S05]  /*0200*/  EXIT ;  /* 0x000000000000794d */ /* 0x000fea0003800000 */
.L_x_1:
[----:B------:R-:W0:Y:S02]  /*0210*/  S2UR UR14, SR_CTAID.X ;  /* 0x00000000000e79c3 */ /* 0x000e240000002500 */
[----:B0-----:R-:W-:-:S13]  /*0220*/  ISETP.LE.AND P0, PT, R3, UR14, PT ;  /* 0x0000000e03007c0c */ /* 0x001fda000bf03270 */
[----:B------:R-:W-:Y:S05]  /*0230*/  @P0 EXIT ;  /* 0x000000000000094d */ /* 0x000fea0003800000 */
[----:B------:R-:W0:Y:S01]  /*0240*/  LDCU.64 UR4, c[0x0][0x3a0] ;  /* 0x00007400ff0477ac */ /* 0x000e220008000a00 */
[----:B------:R-:W-:Y:S01]  /*0250*/  IMAD.U32 R2, RZ, RZ, UR14 ;  /* 0x0000000eff027e24 */ /* 0x000fe2000f8e00ff */
[----:B------:R-:W1:Y:S01]  /*0260*/  LDCU.64 UR10, c[0x0][0x398] ;  /* 0x00007300ff0a77ac */ /* 0x000e620008000a00 */
[----:B------:R-:W-:Y:S02]  /*0270*/  ULOP3.LUT UR12, UR6, 0xf, URZ, 0xc0, !UPT ;  /* 0x0000000f060c7892 */ /* 0x000fe4000f8ec0ff */
[----:B------:R-:W-:Y:S02]  /*0280*/  ULOP3.LUT UR13, UR6, 0x7, URZ, 0xc0, !UPT ;  /* 0x00000007060d7892 */ /* 0x000fe4000f8ec0ff */
[----:B0-----:R-:W-:Y:S02]  /*0290*/  UIADD3 UR9, UP0, UPT, UR4, 0x20, URZ ;  /* 0x0000002004097890 */ /* 0x001fe4000ff1e0ff */
[----:B-1----:R-:W-:Y:S02]  /*02a0*/  UIADD3 UR7, UP1, UPT, UR10, 0x20, URZ ;  /* 0x000000200a077890 */ /* 0x002fe4000ff3e0ff */
[----:B------:R-:W-:-:S02]  /*02b0*/  UIADD3.X UR10, UPT, UPT, URZ, UR5, URZ, UP0, !UPT ;  /* 0x00000005ff0a7290 */ /* 0x000fc400087fe4ff */
[----:B------:R-:W-:Y:S02]  /*02c0*/  ULOP3.LUT UR5, UR6, 0x7ffffff0, URZ, 0xc0, !UPT ;  /* 0x7ffffff006057892 */ /* 0x000fe4000f8ec0ff */
[----:B------:R-:W-:Y:S02]  /*02d0*/  UIADD3.X UR8, UPT, UPT, URZ, UR11, URZ, UP1, !UPT ;  /* 0x0000000bff087290 */ /* 0x000fe40008ffe4ff */
[----:B------:R-:W-:Y:S02]  /*02e0*/  ULOP3.LUT UR6, UR6, 0x3, URZ, 0xc0, !UPT ;  /* 0x0000000306067892 */ /* 0x000fe4000f8ec0ff */
[----:B------:R-:W-:-:S12]  /*02f0*/  UIADD3 UR11, UPT, UPT, -UR5, URZ, URZ ;  /* 0x000000ff050b7290 */ /* 0x000fd8000fffe1ff */
.L_x_12:
[----:B------:R-:W0:Y:S01]  /*0300*/  S2R R5, SR_TID.X ;  /* 0x0000000000057919 */ /* 0x000e220000002100 */
[----:B------:R-:W1:Y:S01]  /*0310*/  LDC.64 R6, c[0x0][0x380] ;  /* 0x0000e000ff067b82 */ /* 0x000e620000000a00 */
[----:B------:R-:W-:Y:S01]  /*0320*/  BSSY.RECONVERGENT B0, `(.L_x_3) ;  /* 0x000008c000007945 */ /* 0x000fe20003800200 */
[----:B-1----:R-:W-:Y:S01]  /*0330*/  ISETP.GE.AND P0, PT, R7, 0x1, PT ;  /* 0x000000010700780c */ /* 0x002fe20003f06270 */
[----:B0-----:R-:W-:-:S05]  /*0340*/  IMAD R5, R2, UR15, R5 ;  /* 0x0000000f02057c24 */ /* 0x001fca000f8e0205 */
[----:B------:R-:W-:-:S13]  /*0350*/  ISETP.GE.OR P0, PT, R5, R6, !P0 ;  /* 0x000000060500720c */ /* 0x000fda0004706670 */
[----:B--2-4-:R-:W-:Y:S05]  /*0360*/  @P0 BRA `(.L_x_4) ;  /* 0x00000008001c0947 */ /* 0x014fea0003800000 */
[----:B------:R-:W-:-:S07]  /*0370*/  IMAD.MOV.U32 R0, RZ, RZ, RZ ;  /* 0x000000ffff007224 */ /* 0x000fce00078e00ff */
.L_x_11:
[----:B0-----:R-:W0:Y:S01]  /*0380*/  S2R R7, SR_TID.X ;  /* 0x0000000000077919 */ /* 0x001e220000002100 */
[----:B-1-3--:R-:W1:Y:S01]  /*0390*/  LDC.64 R4, c[0x0][0x390] ;  /* 0x0000e400ff047b82 */ /* 0x00ae620000000a00 */
[----:B--2---:R-:W2:Y:S07]  /*03a0*/  LDCU UR4, c[0x0][0x384] ;  /* 0x00007080ff0477ac */ /* 0x004eae0008000800 */
[----:B------:R-:W3:Y:S01]  /*03b0*/  LDC R6, c[0x0][0x388] ;  /* 0x0000e200ff067b82 */ /* 0x000ee20000000800 */
[----:B0-----:R-:W-:-:S04]  /*03c0*/  IMAD R7, R2, UR15, R7 ;  /* 0x0000000f02077c24 */ /* 0x001fc8000f8e0207 */
[----:B--2---:R-:W-:-:S04]  /*03d0*/  IMAD R7, R7, UR4, R0 ;  /* 0x0000000407077c24 */ /* 0x004fc8000f8e0200 */
[----:B-1----:R-:W-:-:S06]  /*03e0*/  IMAD.WIDE R4, R7, 0x4, R4 ;  /* 0x0000000407047825 */ /* 0x002fcc00078e0204 */
[----:B------:R-:W2:Y:S01]  /*03f0*/  LDG.E R4, desc[UR16][R4.64] ;  /* 0x0000001004047981 */ /* 0x000ea2000c1e1900 */
[----:B---3--:R-:W-:Y:S01]  /*0400*/  ISETP.GE.AND P0, PT, R6, 0x1, PT ;  /* 0x000000010600780c */ /* 0x008fe20003f06270 */
[----:B------:R-:W-:Y:S01]  /*0410*/  VIADD R0, R0, 0x1 ;  /* 0x0000000100007836 */ /* 0x000fe20000000000 */
[----:B------:R-:W-:Y:S04]  /*0420*/  BSSY.RECONVERGENT B1, `(.L_x_5) ;  /* 0x000007a000017945 */ /* 0x000fe80003800200 */
[----:B------:R-:W-:Y:S02]  /*0430*/  ISETP.NE.AND P1, PT, R0, UR4, PT ;  /* 0x0000000400007c0c */ /* 0x000fe4000bf25270 */
[----:B--2---:R-:W-:-:S13]  /*0440*/  ISETP.EQ.OR P0, PT, R4, -0x1, !P0 ;  /* 0xffffffff0400780c */ /* 0x004fda0004702670 */
[----:B----4-:R-:W-:Y:S05]  /*0450*/  @P0 BRA `(.L_x_6) ;  /* 0x0000000400d80947 */ /* 0x010fea0003800000 */
[----:B------:R-:W-:Y:S01]  /*0460*/  ISETP.GE.U32.AND P0, PT, R6, 0x10, PT ;  /* 0x000000100600780c */ /* 0x000fe20003f06070 */
[----:B------:R-:W-:Y:S01]  /*0470*/  UMOV UR4, URZ ;  /* 0x000000ff00047c82 */ /* 0x000fe20008000000 */
[-C--:B------:R-:W-:Y:S02]  /*0480*/  IMAD R4, R4, R6.reuse, RZ ;  /* 0x0000000604047224 */ /* 0x080fe400078e02ff */
[----:B------:R-:W-:-:S09]  /*0490*/  IMAD R5, R7, R6, RZ ;  /* 0x0000000607057224 */ /* 0x000fd200078e02ff */
[----:B------:R-:W-:Y:S05]  /*04a0*/  @!P0 BRA `(.L_x_7) ;  /* 0x0000000000bc8947 */ /* 0x000fea0003800000 */
[----:B------:R-:W-:Y:S01]  /*04b0*/  MOV R10, R5 ;  /* 0x00000005000a7202 */ /* 0x000fe20000000f00 */
[----:B------:R-:W-:Y:S01]  /*04c0*/  IMAD.MOV.U32 R11, RZ, RZ, R4 ;  /* 0x000000ffff0b7224 */ /* 0x000fe200078e0004 */
[----:B------:R-:W-:-:S06]  /*04d0*/  UMOV UR4, UR11 ;  /* 0x0000000b00047c82 */ /* 0x000fcc0008000000 */
.L_x_8:
[----:B------:R-:W-:Y:S02]  /*04e0*/  IMAD.U32 R6, RZ, RZ, UR7 ;  /* 0x00000007ff067e24 */ /* 0x000fe4000f8e00ff */
[----:B------:R-:W-:Y:S02]  /*04f0*/  IMAD.U32 R7, RZ, RZ, UR8 ;  /* 0x00000008ff077e24 */ /* 0x000fe4000f8e00ff */
[----:B------:R-:W-:-:S05]  /*0500*/  IMAD.WIDE R6, R10, 0x4, R6 ;  /* 0x000000040a067825 */ /* 0x000fca00078e0206 */
[----:B----4-:R-:W2:Y:S01]  /*0510*/  LDG.E R13, desc[UR16][R6.64+-0x20] ;  /* 0xffffe010060d7981 */ /* 0x010ea2000c1e1900 */
[----:B------:R-:W-:Y:S02]  /*0520*/  IMAD.U32 R8, RZ, RZ, UR9 ;  /* 0x00000009ff087e24 */ /* 0x000fe4000f8e00ff */
[----:B------:R-:W-:Y:S02]  /*0530*/  IMAD.U32 R9, RZ, RZ, UR10 ;  /* 0x0000000aff097e24 */ /* 0x000fe4000f8e00ff */
[----:B------:R-:W-:-:S05]  /*0540*/  IMAD.WIDE R8, R11, 0x4, R8 ;  /* 0x000000040b087825 */ /* 0x000fca00078e0208 */
[----:B--2---:R0:W-:Y:S04]  /*0550*/  REDG.E.ADD.F32.FTZ.RN.STRONG.GPU desc[UR16][R8.64+-0x20], R13 ;  /* 0xffffe00d080079a6 */ /* 0x0041e8000c12f310 */
[----:B------:R-:W2:Y:S04]  /*0560*/  LDG.E R15, desc[UR16][R6.64+-0x1c] ;  /* 0xffffe410060f7981 */ /* 0x000ea8000c1e1900 */
[----:B--2---:R1:W-:Y:S04]  /*0570*/  REDG.E.ADD.F32.FTZ.RN.STRONG.GPU desc[UR16][R8.64+-0x1c], R15 ;  /* 0xffffe40f080079a6 */ /* 0x0043e8000c12f310 */
[----:B------:R-:W2:Y:S04]  /*0580*/  LDG.E R17, desc[UR16][R6.64+-0x18] ;  /* 0xffffe81006117981 */ /* 0x000ea8000c1e1900 */
[----:B--2---:R2:W-:Y:S04]  /*0590*/  REDG.E.ADD.F32.FTZ.RN.STRONG.GPU desc[UR16][R8.64+-0x18], R17 ;  /* 0xffffe811080079a6 */ /* 0x0045e8000c12f310 */
[----:B------:R-:W3:Y:S04]  /*05a0*/  LDG.E R19, desc[UR16][R6.64+-0x14] ;  /* 0xffffec1006137981 */ /* 0x000ee8000c1e1900 */
[----:B---3--:R3:W-:Y:S04]  /*05b0*/  REDG.E.ADD.F32.FTZ.RN.STRONG.GPU desc[UR16][R8.64+-0x14], R19 ;  /* 0xffffec13080079a6 */ /* 0x0087e8000c12f310 */
[----:B------:R-:W4:Y:S04]  /*05c0*/  LDG.E R21, desc[UR16][R6.64+-0x10] ;  /* 0xfffff01006157981 */ /* 0x000f28000c1e1900 */
[----:B----4-:R4:W-:Y:S04]  /*05d0*/  REDG.E.ADD.F32.FTZ.RN.STRONG.GPU desc[UR16][R8.64+-0x10], R21 ;  /* 0xfffff015080079a6 */ /* 0x0109e8000c12f310 */
[----:B------:R-:W5:Y:S04]  /*05e0*/  LDG.E R23, desc[UR16][R6.64+-0xc] ;  /* 0xfffff41006177981 */ /* 0x000f68000c1e1900 */
[----:B-----5:R5:W-:Y:S04]  /*05f0*/  REDG.E.ADD.F32.FTZ.RN.STRONG.GPU desc[UR16][R8.64+-0xc], R23 ;  /* 0xfffff417080079a6 */ /* 0x020be8000c12f310 */
[----:B0-----:R-:W2:Y:S04]  /*0600*/  LDG.E R13, desc[UR16][R6.64+-0x8] ;  /* 0xfffff810060d7981 */ /* 0x001ea8000c1e1900 */
[----:B--2---:R0:W-:Y:S04]  /*0610*/  REDG.E.ADD.F32.FTZ.RN.STRONG.GPU desc[UR16][R8.64+-0x8], R13 ;  /* 0xfffff80d080079a6 */ /* 0x0041e8000c12f310 */
[----:B-1----:R-:W2:Y:S04]  /*0620*/  LDG.E R15, desc[UR16][R6.64+-0x4] ;  /* 0xfffffc10060f7981 */ /* 0x002ea8000c1e1900 */
[----:B--2---:R1:W-:Y:S04]  /*0630*/  REDG.E.ADD.F32.FTZ.RN.STRONG.GPU desc[UR16][R8.64+-0x4], R15 ;  /* 0xfffffc0f080079a6 */ /* 0x0043e8000c12f310 */
[----:B------:R-:W2:Y:S04]  /*0640*/  LDG.E R17, desc[UR16][R6.64] ;  /* 0x0000001006117981 */ /* 0x000ea8000c1e1900 */
[----:B--2---:R2:W-:Y:S04]  /*0650*/  REDG.E.ADD.F32.FTZ.RN.STRONG.GPU desc[UR16][R8.64], R17 ;  /* 0x00000011080079a6 */ /* 0x0045e8000c12f310 */
[----:B---3--:R-:W3:Y:S04]  /*0660*/  LDG.E R19, desc[UR16][R6.64+0x4] ;  /* 0x0000041006137981 */ /* 0x008ee8000c1e1900 */
[----:B---3--:R3:W-:Y:S04]  /*0670*/  REDG.E.ADD.F32.FTZ.RN.STRONG.GPU desc[UR16][R8.64+0x4], R19 ;  /* 0x00000413080079a6 */ /* 0x0087e8000c12f310 */
[----:B----4-:R-:W4:Y:S04]  /*0680*/  LDG.E R21, desc[UR16][R6.64+0x8] ;  /* 0x0000081006157981 */ /* 0x010f28000c1e1900 */
[----:B----4-:R4:W-:Y:S04]  /*0690*/  REDG.E.ADD.F32.FTZ.RN.STRONG.GPU desc[UR16][R8.64+0x8], R21 ;  /* 0x00000815080079a6 */ /* 0x0109e8000c12f310 */
[----:B-----5:R-:W5:Y:S04]  /*06a0*/  LDG.E R23, desc[UR16][R6.64+0xc] ;  /* 0x00000c1006177981 */ /* 0x020f68000c1e1900 */
[----:B-----5:R4:W-:Y:S04]  /*06b0*/  REDG.E.ADD.F32.FTZ.RN.STRONG.GPU desc[UR16][R8.64+0xc], R23 ;  /* 0x00000c17080079a6 */ /* 0x0209e8000c12f310 */
[----:B0-----:R-:W5:Y:S04]  /*06c0*/  LDG.E R13, desc[UR16][R6.64+0x10] ;  /* 0x00001010060d7981 */ /* 0x001f68000c1e1900 */
[----:B-----5:R4:W-:Y:S04]  /*06d0*/  REDG.E.ADD.F32.FTZ.RN.STRONG.GPU desc[UR16][R8.64+0x10], R13 ;  /* 0x0000100d080079a6 */ /* 0x0209e8000c12f310 */
[----:B-1----:R-:W5:Y:S04]  /*06e0*/  LDG.E R15, desc[UR16][R6.64+0x14] ;  /* 0x00001410060f7981 */ /* 0x002f68000c1e1900 */
[----:B-----5:R4:W-:Y:S04]  /*06f0*/  REDG.E.ADD.F32.FTZ.RN.STRONG.GPU desc[UR16][R8.64+0x14], R15 ;  /* 0x0000140f080079a6 */ /* 0x0209e8000c12f310 */
[----:B--2---:R-:W2:Y:S04]  /*0700*/  LDG.E R17, desc[UR16][R6.64+0x18] ;  /* 0x0000181006117981 */ /* 0x004ea8000c1e1900 */
[----:B--2---:R4:W-:Y:S04]  /*0710*/  REDG.E.ADD.F32.FTZ.RN.STRONG.GPU desc[UR16][R8.64+0x18], R17 ;  /* 0x00001811080079a6 */ /* 0x0049e8000c12f310 */
[----:B---3--:R-:W2:Y:S01]  /*0720*/  LDG.E R19, desc[UR16][R6.64+0x1c] ;  /* 0x00001c1006137981 */ /* 0x008ea2000c1e1900 */
[----:B------:R-:W-:-:S04]  /*0730*/  UIADD3 UR4, UPT, UPT, UR4, 0x10, URZ ;  /* 0x0000001004047890 */ /* 0x000fc8000fffe0ff */
[----:B------:R-:W-:Y:S01]  /*0740*/  UISETP.NE.AND UP0, UPT, UR4, URZ, UPT ;  /* 0x000000ff0400728c */ /* 0x000fe2000bf05270 */
[----:B--2---:R4:W-:Y:S01]  /*0750*/  REDG.E.ADD.F32.FTZ.RN.STRONG.GPU desc[UR16][R8.64+0x1c], R19 ;  /* 0x00001c13080079a6 */ /* 0x0049e2000c12f310 */
[----:B------:R-:W-:Y:S01]  /*0760*/  IADD3 R11, PT, PT, R11, 0x10, RZ ;  /* 0x000000100b0b7810 */ /* 0x000fe20007ffe0ff */
[----:B------:R-:W-:-:S06]  /*0770*/  VIADD R10, R10, 0x10 ;  /* 0x000000100a0a7836 */ /* 0x000fcc0000000000 */
[----:B------:R-:W-:Y:S05]  /*0780*/  BRA.U UP0, `(.L_x_8) ;  /* 0xfffffffd00547547 */ /* 0x000fea000b83ffff */
[----:B------:R-:W-:-:S05]  /*0790*/  UMOV UR4, UR5 ;  /* 0x0000000500047c82 */ /* 0x000fca0008000000 */
.L_x_7:
[----:B------:R-:W-:-:S09]  /*07a0*/  UISETP.NE.AND UP0, UPT, UR12, URZ, UPT ;  /* 0x000000ff0c00728c */ /* 0x000fd2000bf05270 */
[----:B------:R-:W-:Y:S05]  /*07b0*/  BRA.U !UP0, `(.L_x_6) ;  /* 0x0000000508007547 */ /* 0x000fea000b800000 */
[----:B------:R-:W-:Y:S02]  /*07c0*/  UIADD3 UR14, UPT, UPT, UR12, -0x1, URZ ;  /* 0xffffffff0c0e7890 */ /* 0x000fe4000fffe0ff */
[----:B------:R-:W-:Y:S02]  /*07d0*/  UISETP.NE.AND UP1, UPT, UR13, URZ, UPT ;  /* 0x000000ff0d00728c */ /* 0x000fe4000bf25270 */
[----:B------:R-:W-:-:S09]  /*07e0*/  UISETP.GE.U32.AND UP0, UPT, UR14, 0x7, UPT ;  /* 0x000000070e00788c */ /* 0x000fd2000bf06070 */
[----:B------:R-:W-:Y:S05]  /*07f0*/  BRA.U !UP0, `(.L_x_9) ;  /* 0x00000001085c7547 */ /* 0x000fea000b800000 */
[----:B------:R-:W0:Y:S01]  /*0800*/  LDC.64 R6, c[0x0][0x398] ;  /* 0x0000e600ff067b82 */ /* 0x000e220000000a00 */
[----:B----4-:R-:W-:-:S04]  /*0810*/  VIADD R9, R5, UR4 ;  /* 0x0000000405097c36 */ /* 0x010fc80008000000 */
[----:B0-----:R-:W-:-:S03]  /*0820*/  IMAD.WIDE R6, R9, 0x4, R6 ;  /* 0x0000000409067825 */ /* 0x001fc600078e0206 */
[----:B------:R-:W0:Y:S02]  /*0830*/  LDC.64 R8, c[0x0][0x3a0] ;  /* 0x0000e800ff087b82 */ /* 0x000e240000000a00 */
[----:B------:R-:W2:Y:S01]  /*0840*/  LDG.E R13, desc[UR16][R6.64] ;  /* 0x00000010060d7981 */ /* 0x000ea2000c1e1900 */
[----:B------:R-:W-:-:S04]  /*0850*/  VIADD R11, R4, UR4 ;  /* 0x00000004040b7c36 */ /* 0x000fc80008000000 */
[----:B0-----:R-:W-:-:S05]  /*0860*/  IMAD.WIDE R8, R11, 0x4, R8 ;  /* 0x000000040b087825 */ /* 0x001fca00078e0208 */
[----:B--2---:R0:W-:Y:S04]  /*0870*/  REDG.E.ADD.F32.FTZ.RN.STRONG.GPU desc[UR16][R8.64], R13 ;  /* 0x0000000d080079a6 */ /* 0x0041e8000c12f310 */
[----:B------:R-:W2:Y:S04]  /*0880*/  LDG.E R11, desc[UR16][R6.64+0x4] ;  /* 0x00000410060b7981 */ /* 0x000ea8000c1e1900 */
[----:B--2---:R1:W-:Y:S04]  /*0890*/  REDG.E.ADD.F32.FTZ.RN.STRONG.GPU desc[UR16][R8.64+0x4], R11 ;  /* 0x0000040b080079a6 */ /* 0x0043e8000c12f310 */
[----:B------:R-:W2:Y:S04]  /*08a0*/  LDG.E R15, desc[UR16][R6.64+0x8] ;  /* 0x00000810060f7981 */ /* 0x000ea8000c1e1900 */
[----:B--2---:R2:W-:Y:S04]  /*08b0*/  REDG.E.ADD.F32.FTZ.RN.STRONG.GPU desc[UR16][R8.64+0x8], R15 ;  /* 0x0000080f080079a6 */ /* 0x0045e8000c12f310 */
[----:B------:R-:W3:Y:S04]  /*08c0*/  LDG.E R17, desc[UR16][R6.64+0xc] ;  /* 0x00000c1006117981 */ /* 0x000ee8000c1e1900 */
[----:B---3--:R2:W-:Y:S04]  /*08d0*/  REDG.E.ADD.F32.FTZ.RN.STRONG.GPU desc[UR16][R8.64+0xc], R17 ;  /* 0x00000c11080079a6 */ /* 0x0085e8000c12f310 */
[----:B------:R-:W3:Y:S04]  /*08e0*/  LDG.E R19, desc[UR16][R6.64+0x10] ;  /* 0x0000101006137981 */ /* 0x000ee8000c1e1900 */
[----:B---3--:R2:W-:Y:S04]  /*08f0*/  REDG.E.ADD.F32.FTZ.RN.STRONG.GPU desc[UR16][R8.64+0x10], R19 ;  /* 0x00001013080079a6 */ /* 0x0085e8000c12f310 */
[----:B------:R-:W3:Y:S04]  /*0900*/  LDG.E R21, desc[UR16][R6.64+0x14] ;  /* 0x0000141006157981 */ /* 0x000ee8000c1e1900 */
[----:B---3--:R2:W-:Y:S04]  /*0910*/  REDG.E.ADD.F32.FTZ.RN.STRONG.GPU desc[UR16][R8.64+0x14], R21 ;  /* 0x00001415080079a6 */ /* 0x0085e8000c12f310 */
[----:B0-----:R-:W3:Y:S04]  /*0920*/  LDG.E R13, desc[UR16][R6.64+0x18] ;  /* 0x00001810060d7981 */ /* 0x001ee8000c1e1900 */
[----:B---3--:R2:W-:Y:S04]  /*0930*/  REDG.E.ADD.F32.FTZ.RN.STRONG.GPU desc[UR16][R8.64+0x18], R13 ;  /* 0x0000180d080079a6 */ /* 0x0085e8000c12f310 */
[----:B-1----:R-:W3:Y:S01]  /*0940*/  LDG.E R11, desc[UR16][R6.64+0x1c] ;  /* 0x00001c10060b7981 */ /* 0x002ee2000c1e1900 */
[----:B------:R-:W-:-:S03]  /*0950*/  UIADD3 UR4, UPT, UPT, UR4, 0x8, URZ ;  /* 0x0000000804047890 */ /* 0x000fc6000fffe0ff */
[----:B---3--:R2:W-:Y:S09]  /*0960*/  REDG.E.ADD.F32.FTZ.RN.STRONG.GPU desc[UR16][R8.64+0x1c], R11 ;  /* 0x00001c0b080079a6 */ /* 0x0085f2000c12f310 */
.L_x_9:
[----:B------:R-:W-:Y:S05]  /*0970*/  BRA.U !UP1, `(.L_x_6) ;  /* 0x0000000109907547 */ /* 0x000fea000b800000 */
[----:B------:R-:W-:Y:S02]  /*0980*/  UIADD3 UR14, UPT, UPT, UR13, -0x1, URZ ;  /* 0xffffffff0d0e7890 */ /* 0x000fe4000fffe0ff */
[----:B------:R-:W-:Y:S02]  /*0990*/  UISETP.NE.AND UP1, UPT, UR6, URZ, UPT ;  /* 0x000000ff0600728c */ /* 0x000fe4000bf25270 */
[----:B------:R-:W-:-:S09]  /*09a0*/  UISETP.GE.U32.AND UP0, UPT, UR14, 0x3, UPT ;  /* 0x000000030e00788c */ /* 0x000fd2000bf06070 */
[----:B------:R-:W-:Y:S05]  /*09b0*/  BRA.U !UP0, `(.L_x_10) ;  /* 0x00000001083c7547 */ /* 0x000fea000b800000 */
[----:B------:R-:W0:Y:S01]  /*09c0*/  LDC.64 R6, c[0x0][0x398] ;  /* 0x0000e600ff067b82 */ /* 0x000e220000000a00 */
[----:B--2-4-:R-:W-:-:S04]  /*09d0*/  VIADD R9, R5, UR4 ;  /* 0x0000000405097c36 */ /* 0x014fc80008000000 */
        /* <DEDUP_REMOVED lines=10> */
[----:B------:R-:W2:Y:S01]  /*0a80*/  LDG.E R17, desc[UR16][R8.64+0xc] ;  /* 0x00000c1008117981 */ /* 0x000ea2000c1e1900 */
[----:B------:R-:W-:-:S03]  /*0a90*/  UIADD3 UR4, UPT, UPT, UR4, 0x4, URZ ;  /* 0x0000000404047890 */ /* 0x000fc6000fffe0ff */
[----:B--2---:R0:W-:Y:S09]  /*0aa0*/  REDG.E.ADD.F32.FTZ.RN.STRONG.GPU desc[UR16][R6.64+0xc], R17 ;  /* 0x00000c11060079a6 */ /* 0x0041f2000c12f310 */
.L_x_10:
[----:B------:R-:W-:Y:S05]  /*0ab0*/  BRA.U !UP1, `(.L_x_6) ;  /* 0x0000000109407547 */ /* 0x000fea000b800000 */
[----:B0-----:R-:W0:Y:S01]  /*0ac0*/  LDC.64 R6, c[0x0][0x398] ;  /* 0x0000e600ff067b82 */ /* 0x001e220000000a00 */
[----:B------:R-:W-:-:S07]  /*0ad0*/  IADD3 R5, PT, PT, R5, UR4, RZ ;  /* 0x0000000405057c10 */ /* 0x000fce000fffe0ff */
[----:B--2-4-:R-:W1:Y:S01]  /*0ae0*/  LDC.64 R8, c[0x0][0x3a0] ;  /* 0x0000e800ff087b82 */ /* 0x014e620000000a00 */
[----:B0-----:R-:W-:-:S05]  /*0af0*/  IMAD.WIDE R6, R5, 0x4, R6 ;  /* 0x0000000405067825 */ /* 0x001fca00078e0206 */
[----:B------:R-:W2:Y:S01]  /*0b00*/  LDG.E R11, desc[UR16][R6.64] ;  /* 0x00000010060b7981 */ /* 0x000ea2000c1e1900 */
[----:B------:R-:W-:-:S04]  /*0b10*/  VIADD R5, R4, UR4 ;  /* 0x0000000404057c36 */ /* 0x000fc80008000000 */
[----:B-1----:R-:W-:Y:S01]  /*0b20*/  IMAD.WIDE R4, R5, 0x4, R8 ;  /* 0x0000000405047825 */ /* 0x002fe200078e0208 */
[----:B------:R-:W-:-:S04]  /*0b30*/  UISETP.NE.AND UP0, UPT, UR6, 0x1, UPT ;  /* 0x000000010600788c */ /* 0x000fc8000bf05270 */
[----:B--2---:R1:W-:Y:S05]  /*0b40*/  REDG.E.ADD.F32.FTZ.RN.STRONG.GPU desc[UR16][R4.64], R11 ;  /* 0x0000000b040079a6 */ /* 0x0043ea000c12f310 */
[----:B------:R-:W-:Y:S05]  /*0b50*/  BRA.U !UP0, `(.L_x_6) ;  /* 0x0000000108187547 */ /* 0x000fea000b800000 */
[----:B------:R-:W2:Y:S01]  /*0b60*/  LDG.E R9, desc[UR16][R6.64+0x4] ;  /* 0x0000041006097981 */ /* 0x000ea2000c1e1900 */
[----:B------:R-:W-:-:S03]  /*0b70*/  UISETP.NE.AND UP0, UPT, UR6, 0x2, UPT ;  /* 0x000000020600788c */ /* 0x000fc6000bf05270 */
[----:B--2---:R3:W-:Y:S06]  /*0b80*/  REDG.E.ADD.F32.FTZ.RN.STRONG.GPU desc[UR16][R4.64+0x4], R9 ;  /* 0x00000409040079a6 */ /* 0x0047ec000c12f310 */
[----:B------:R-:W-:Y:S05]  /*0b90*/  BRA.U !UP0, `(.L_x_6) ;  /* 0x0000000108087547 */ /* 0x000fea000b800000 */
[----:B------:R-:W2:Y:S04]  /*0ba0*/  LDG.E R7, desc[UR16][R6.64+0x8] ;  /* 0x0000081006077981 */ /* 0x000ea8000c1e1900 */
[----:B--2---:R0:W-:Y:S02]  /*0bb0*/  REDG.E.ADD.F32.FTZ.RN.STRONG.GPU desc[UR16][R4.64+0x8], R7 ;  /* 0x00000807040079a6 */ /* 0x0041e4000c12f310 */
.L_x_6:
[----:B------:R-:W-:Y:S05]  /*0bc0*/  BSYNC.RECONVERGENT B1 ;  /* 0x0000000000017941 */ /* 0x000fea0003800200 */
.L_x_5:
[----:B------:R-:W-:Y:S05]  /*0bd0*/  @P1 BRA `(.L_x_11) ;  /* 0xfffffff400e81947 */ /* 0x000fea000383ffff */
.L_x_4:
[----:B------:R-:W-:Y:S05]  /*0be0*/  BSYNC.RECONVERGENT B0 ;  /* 0x0000000000007941 */ /* 0x000fea0003800200 */
.L_x_3:
[----:B01-3--:R-:W0:Y:S02]  /*0bf0*/  LDC R5, c[0x0][0x370] ;  /* 0x0000dc00ff057b82 */ /* 0x00be240000000800 */
[----:B0-----:R-:W-:-:S05]  /*0c00*/  IMAD.IADD R2, R5, 0x1, R2 ;  /* 0x0000000105027824 */ /* 0x001fca00078e0202 */
[----:B------:R-:W-:-:S13]  /*0c10*/  ISETP.GE.AND P0, PT, R2, R3, PT ;  /* 0x000000030200720c */ /* 0x000fda0003f06270 */
[----:B------:R-:W-:Y:S05]  /*0c20*/  @!P0 BRA `(.L_x_12) ;  /* 0xfffffff400b48947 */ /* 0x000fea000383ffff */
[----:B------:R-:W-:Y:S05]  /*0c30*/  EXIT ;  /* 0x000000000000794d */ /* 0x000fea0003800000 */
        .weak           $__internal_0_$__cuda_sm3x_div_rn_noftz_f32_slowpath
        .type           $__internal_0_$__cuda_sm3x_div_rn_noftz_f32_slowpath,@function
        .size           $__internal_0_$__cuda_sm3x_div_rn_noftz_f32_slowpath,(.L_x_121 - $__internal_0_$__cuda_sm3x_div_rn_noftz_f32_slowpath)
$__internal_0_$__cuda_sm3x_div_rn_noftz_f32_slowpath:
[----:B------:R-:W-:Y:S01]  /*0c40*/  SHF.R.U32.HI R5, RZ, 0x17, R3 ;  /* 0x00000017ff057819 */ /* 0x000fe20000011603 */
[--C-:B------:R-:W-:Y:S01]  /*0c50*/  IMAD.MOV.U32 R6, RZ, RZ, R0.reuse ;  /* 0x000000ffff067224 */ /* 0x100fe200078e0000 */
[----:B------:R-:W-:Y:S02]  /*0c60*/  SHF.R.U32.HI R4, RZ, 0x17, R0 ;  /* 0x00000017ff047819 */ /* 0x000fe40000011600 */
[----:B------:R-:W-:Y:S02]  /*0c70*/  LOP3.LUT R5, R5, 0xff, RZ, 0xc0, !PT ;  /* 0x000000ff05057812 */ /* 0x000fe400078ec0ff */
[----:B------:R-:W-:Y:S02]  /*0c80*/  LOP3.LUT R4, R4, 0xff, RZ, 0xc0, !PT ;  /* 0x000000ff04047812 */ /* 0x000fe400078ec0ff */
[----:B------:R-:W-:Y:S01]  /*0c90*/  MOV R7, R3 ;  /* 0x0000000300077202 */ /* 0x000fe20000000f00 */
[----:B------:R-:W-:Y:S02]  /*0ca0*/  VIADD R10, R5, 0xffffffff ;  /* 0xffffffff050a7836 */ /* 0x000fe40000000000 */
[----:B------:R-:W-:-:S03]  /*0cb0*/  VIADD R9, R4, 0xffffffff ;  /* 0xffffffff04097836 */ /* 0x000fc60000000000 */
[----:B------:R-:W-:-:S04]  /*0cc0*/  ISETP.GT.U32.AND P0, PT, R10, 0xfd, PT ;  /* 0x000000fd0a00780c */ /* 0x000fc80003f04070 */
[----:B------:R-:W-:-:S13]  /*0cd0*/  ISETP.GT.U32.OR P0, PT, R9, 0xfd, P0 ;  /* 0x000000fd0900780c */ /* 0x000fda0000704470 */
[----:B------:R-:W-:Y:S01]  /*0ce0*/  @!P0 IMAD.MOV.U32 R8, RZ, RZ, RZ ;  /* 0x000000ffff088224 */ /* 0x000fe200078e00ff */
[----:B------:R-:W-:Y:S06]  /*0cf0*/  @!P0 BRA `(.L_x_13) ;  /* 0x00000000005c8947 */ /* 0x000fec0003800000 */
[----:B------:R-:W-:Y:S02]  /*0d00*/  FSETP.GTU.FTZ.AND P0, PT, |R0|, +INF , PT ;  /* 0x7f8000000000780b */ /* 0x000fe40003f1c200 */
[----:B------:R-:W-:-:S04]  /*0d10*/  FSETP.GTU.FTZ.AND P1, PT, |R3|, +INF , PT ;  /* 0x7f8000000300780b */ /* 0x000fc80003f3c200 */
[----:B------:R-:W-:-:S13]  /*0d20*/  PLOP3.LUT P0, PT, P0, P1, PT, 0xf8, 0x8f ;  /* 0x00000000008f781c */ /* 0x000fda0000703f70 */
[----:B------:R-:W-:Y:S05]  /*0d30*/  @P0 BRA `(.L_x_14) ;  /* 0x0000000400440947 */ /* 0x000fea0003800000 */
[----:B------:R-:W-:-:S13]  /*0d40*/  LOP3.LUT P0, RZ, R7, 0x7fffffff, R6, 0xc8, !PT ;  /* 0x7fffffff07ff7812 */ /* 0x000fda000780c806 */
[----:B------:R-:W-:Y:S05]  /*0d50*/  @!P0 BRA `(.L_x_15) ;  /* 0x0000000400348947 */ /* 0x000fea0003800000 */
[C---:B------:R-:W-:Y:S02]  /*0d60*/  FSETP.NEU.FTZ.AND P2, PT, |R0|.reuse, +INF , PT ;  /* 0x7f8000000000780b */ /* 0x040fe40003f5d200 */
[----:B------:R-:W-:Y:S02]  /*0d70*/  FSETP.NEU.FTZ.AND P1, PT, |R3|, +INF , PT ;  /* 0x7f8000000300780b */ /* 0x000fe40003f3d200 */
[----:B------:R-:W-:-:S11]  /*0d80*/  FSETP.NEU.FTZ.AND P0, PT, |R0|, +INF , PT ;  /* 0x7f8000000000780b */ /* 0x000fd60003f1d200 */
[----:B------:R-:W-:Y:S05]  /*0d90*/  @!P1 BRA !P2, `(.L_x_15) ;  /* 0x0000000400249947 */ /* 0x000fea0005000000 */
[----:B------:R-:W-:-:S04]  /*0da0*/  LOP3.LUT P2, RZ, R6, 0x7fffffff, RZ, 0xc0, !PT ;  /* 0x7fffffff06ff7812 */ /* 0x000fc8000784c0ff */
[----:B------:R-:W-:-:S13]  /*0db0*/  PLOP3.LUT P1, PT, P1, P2, PT, 0x2f, 0xf2 ;  /* 0x0000000000f2781c */ /* 0x000fda0000f24577 */
[----:B------:R-:W-:Y:S05]  /*0dc0*/  @P1 BRA `(.L_x_16) ;  /* 0x0000000400101947 */ /* 0x000fea0003800000 */
[----:B------:R-:W-:-:S04]  /*0dd0*/  LOP3.LUT P1, RZ, R7, 0x7fffffff, RZ, 0xc0, !PT ;  /* 0x7fffffff07ff7812 */ /* 0x000fc8000782c0ff */
[----:B------:R-:W-:-:S13]  /*0de0*/  PLOP3.LUT P0, PT, P0, P1, PT, 0x2f, 0xf2 ;  /* 0x0000000000f2781c */ /* 0x000fda0000702577 */
[----:B------:R-:W-:Y:S05]  /*0df0*/  @P0 BRA `(.L_x_17) ;  /* 0x0000000000f80947 */ /* 0x000fea0003800000 */
[----:B------:R-:W-:Y:S02]  /*0e00*/  ISETP.GE.AND P0, PT, R9, RZ, PT ;  /* 0x000000ff0900720c */ /* 0x000fe40003f06270 */
[----:B------:R-:W-:-:S11]  /*0e10*/  ISETP.GE.AND P1, PT, R10, RZ, PT ;  /* 0x000000ff0a00720c */ /* 0x000fd60003f26270 */
[----:B------:R-:W-:Y:S02]  /*0e20*/  @P0 IMAD.MOV.U32 R8, RZ, RZ, RZ ;  /* 0x000000ffff080224 */ /* 0x000fe400078e00ff */
[----:B------:R-:W-:Y:S01]  /*0e30*/  @!P0 FFMA R6, R0, 1.84467440737095516160e+19, RZ ;  /* 0x5f80000000068823 */ /* 0x000fe200000000ff */
[----:B------:R-:W-:Y:S02]  /*0e40*/  @!P0 IMAD.MOV.U32 R8, RZ, RZ, -0x40 ;  /* 0xffffffc0ff088424 */ /* 0x000fe400078e00ff */
[----:B------:R-:W-:Y:S02]  /*0e50*/  @!P1 FFMA R7, R3, 1.84467440737095516160e+19, RZ ;  /* 0x5f80000003079823 */ /* 0x000fe400000000ff */
[----:B------:R-:W-:-:S07]  /*0e60*/  @!P1 VIADD R8, R8, 0x40 ;  /* 0x0000004008089836 */ /* 0x000fce0000000000 */
.L_x_13:
[----:B------:R-:W-:Y:S02]  /*0e70*/  LEA R0, R5, 0xc0800000, 0x17 ;  /* 0xc080000005007811 */ /* 0x000fe400078eb8ff */
[----:B------:R-:W-:-:S03]  /*0e80*/  IADD3 R4, PT, PT, R4, -0x7f, RZ ;  /* 0xffffff8104047810 */ /* 0x000fc60007ffe0ff */
[----:B------:R-:W-:Y:S01]  /*0e90*/  IMAD.IADD R7, R7, 0x1, -R0 ;  /* 0x0000000107077824 */ /* 0x000fe200078e0a00 */
[C---:B------:R-:W-:Y:S01]  /*0ea0*/  IADD3 R5, PT, PT, R4.reuse, 0x7f, -R5 ;  /* 0x0000007f04057810 */ /* 0x040fe20007ffe805 */
[----:B------:R-:W-:Y:S02]  /*0eb0*/  IMAD R0, R4, -0x800000, R6 ;  /* 0xff80000004007824 */ /* 0x000fe400078e0206 */
[----:B------:R-:W0:Y:S01]  /*0ec0*/  MUFU.RCP R3, R7 ;  /* 0x0000000700037308 */ /* 0x000e220000001000 */
[----:B------:R-:W-:Y:S01]  /*0ed0*/  FADD.FTZ R9, -R7, -RZ ;  /* 0x800000ff07097221 */ /* 0x000fe20000010100 */
[----:B------:R-:W-:-:S03]  /*0ee0*/  IMAD.IADD R5, R5, 0x1, R8 ;  /* 0x0000000105057824 */ /* 0x000fc600078e0208 */
[----:B0-----:R-:W-:-:S04]  /*0ef0*/  FFMA R10, R3, R9, 1 ;  /* 0x3f800000030a7423 */ /* 0x001fc80000000009 */
[----:B------:R-:W-:-:S04]  /*0f00*/  FFMA R10, R3, R10, R3 ;  /* 0x0000000a030a7223 */ /* 0x000fc80000000003 */
[----:B------:R-:W-:-:S04]  /*0f10*/  FFMA R3, R0, R10, RZ ;  /* 0x0000000a00037223 */ /* 0x000fc800000000ff */
[----:B------:R-:W-:-:S04]  /*0f20*/  FFMA R6, R9, R3, R0 ;  /* 0x0000000309067223 */ /* 0x000fc80000000000 */
[----:B------:R-:W-:-:S04]  /*0f30*/  FFMA R11, R10, R6, R3 ;  /* 0x000000060a0b7223 */ /* 0x000fc80000000003 */
[----:B------:R-:W-:-:S04]  /*0f40*/  FFMA R6, R9, R11, R0 ;  /* 0x0000000b09067223 */ /* 0x000fc80000000000 */
[----:B------:R-:W-:-:S05]  /*0f50*/  FFMA R3, R10, R6, R11 ;  /* 0x000000060a037223 */ /* 0x000fca000000000b */
[----:B------:R-:W-:-:S04]  /*0f60*/  SHF.R.U32.HI R0, RZ, 0x17, R3 ;  /* 0x00000017ff007819 */ /* 0x000fc80000011603 */
[----:B------:R-:W-:-:S05]  /*0f70*/  LOP3.LUT R0, R0, 0xff, RZ, 0xc0, !PT ;  /* 0x000000ff00007812 */ /* 0x000fca00078ec0ff */
[----:B------:R-:W-:-:S04]  /*0f80*/  IMAD.IADD R8, R0, 0x1, R5 ;  /* 0x0000000100087824 */ /* 0x000fc800078e0205 */
[----:B------:R-:W-:-:S05]  /*0f90*/  VIADD R0, R8, 0xffffffff ;  /* 0xffffffff08007836 */ /* 0x000fca0000000000 */
[----:B------:R-:W-:-:S13]  /*0fa0*/  ISETP.GE.U32.AND P0, PT, R0, 0xfe, PT ;  /* 0x000000fe0000780c */ /* 0x000fda0003f06070 */
[----:B------:R-:W-:Y:S05]  /*0fb0*/  @!P0 BRA `(.L_x_18) ;  /* 0x0000000000808947 */ /* 0x000fea0003800000 */
[----:B------:R-:W-:-:S13]  /*0fc0*/  ISETP.GT.AND P0, PT, R8, 0xfe, PT ;  /* 0x000000fe0800780c */ /* 0x000fda0003f04270 */
[----:B------:R-:W-:Y:S05]  /*0fd0*/  @P0 BRA `(.L_x_19) ;  /* 0x00000000006c0947 */ /* 0x000fea0003800000 */
[----:B------:R-:W-:-:S13]  /*0fe0*/  ISETP.GE.AND P0, PT, R8, 0x1, PT ;  /* 0x000000010800780c */ /* 0x000fda0003f06270 */
[----:B------:R-:W-:Y:S05]  /*0ff0*/  @P0 BRA `(.L_x_20) ;  /* 0x0000000000980947 */ /* 0x000fea0003800000 */
[----:B------:R-:W-:Y:S02]  /*1000*/  ISETP.GE.AND P0, PT, R8, -0x18, PT ;  /* 0xffffffe80800780c */ /* 0x000fe40003f06270 */
[----:B------:R-:W-:-:S11]  /*1010*/  LOP3.LUT R3, R3, 0x80000000, RZ, 0xc0, !PT ;  /* 0x8000000003037812 */ /* 0x000fd600078ec0ff */
[----:B------:R-:W-:Y:S05]  /*1020*/  @!P0 BRA `(.L_x_20) ;  /* 0x00000000008c8947 */ /* 0x000fea0003800000 */
[-CC-:B------:R-:W-:Y:S01]  /*1030*/  FFMA.RZ R0, R10, R6.reuse, R11.reuse ;  /* 0x000000060a007223 */ /* 0x180fe2000000c00b */
[----:B------:R-:W-:Y:S02]  /*1040*/  VIADD R7, R8, 0x20 ;  /* 0x0000002008077836 */ /* 0x000fe40000000000 */
[-CC-:B------:R-:W-:Y:S01]  /*1050*/  FFMA.RM R5, R10, R6.reuse, R11.reuse ;  /* 0x000000060a057223 */ /* 0x180fe2000000400b */
[----:B------:R-:W-:Y:S02]  /*1060*/  ISETP.NE.AND P2, PT, R8, RZ, PT ;  /* 0x000000ff0800720c */ /* 0x000fe40003f45270 */
[----:B------:R-:W-:Y:S01]  /*1070*/  LOP3.LUT R4, R0, 0x7fffff, RZ, 0xc0, !PT ;  /* 0x007fffff00047812 */ /* 0x000fe200078ec0ff */
[----:B------:R-:W-:Y:S01]  /*1080*/  FFMA.RP R0, R10, R6, R11 ;  /* 0x000000060a007223 */ /* 0x000fe2000000800b */
[----:B------:R-:W-:Y:S01]  /*1090*/  IMAD.MOV R6, RZ, RZ, -R8 ;  /* 0x000000ffff067224 */ /* 0x000fe200078e0a08 */
[----:B------:R-:W-:Y:S02]  /*10a0*/  ISETP.NE.AND P1, PT, R8, RZ, PT ;  /* 0x000000ff0800720c */ /* 0x000fe40003f25270 */
[----:B------:R-:W-:-:S02]  /*10b0*/  LOP3.LUT R4, R4, 0x800000, RZ, 0xfc, !PT ;  /* 0x0080000004047812 */ /* 0x000fc400078efcff */
[----:B------:R-:W-:Y:S02]  /*10c0*/  FSETP.NEU.FTZ.AND P0, PT, R0, R5, PT ;  /* 0x000000050000720b */ /* 0x000fe40003f1d000 */
[----:B------:R-:W-:Y:S02]  /*10d0*/  SHF.L.U32 R7, R4, R7, RZ ;  /* 0x0000000704077219 */ /* 0x000fe400000006ff */
[----:B------:R-:W-:Y:S02]  /*10e0*/  SEL R5, R6, RZ, P2 ;  /* 0x000000ff06057207 */ /* 0x000fe40001000000 */
[----:B------:R-:W-:Y:S02]  /*10f0*/  ISETP.NE.AND P1, PT, R7, RZ, P1 ;  /* 0x000000ff0700720c */ /* 0x000fe40000f25270 */
[----:B------:R-:W-:Y:S02]  /*1100*/  SHF.R.U32.HI R5, RZ, R5, R4 ;  /* 0x00000005ff057219 */ /* 0x000fe40000011604 */
[----:B------:R-:W-:-:S02]  /*1110*/  PLOP3.LUT P0, PT, P0, P1, PT, 0xf8, 0x8f ;  /* 0x00000000008f781c */ /* 0x000fc40000703f70 */
[----:B------:R-:W-:Y:S02]  /*1120*/  SHF.R.U32.HI R7, RZ, 0x1, R5 ;  /* 0x00000001ff077819 */ /* 0x000fe40000011605 */
[----:B------:R-:W-:-:S04]  /*1130*/  SEL R0, RZ, 0x1, !P0 ;  /* 0x00000001ff007807 */ /* 0x000fc80004000000 */
[----:B------:R-:W-:-:S04]  /*1140*/  LOP3.LUT R0, R0, 0x1, R7, 0xf8, !PT ;  /* 0x0000000100007812 */ /* 0x000fc800078ef807 */
[----:B------:R-:W-:-:S04]  /*1150*/  LOP3.LUT R0, R0, R5, RZ, 0xc0, !PT ;  /* 0x0000000500007212 */ /* 0x000fc800078ec0ff */
[----:B------:R-:W-:-:S04]  /*1160*/  IADD3 R0, PT, PT, R7, R0, RZ ;  /* 0x0000000007007210 */ /* 0x000fc80007ffe0ff */
[----:B------:R-:W-:Y:S01]  /*1170*/  LOP3.LUT R3, R0, R3, RZ, 0xfc, !PT ;  /* 0x0000000300037212 */ /* 0x000fe200078efcff */
[----:B------:R-:W-:Y:S06]  /*1180*/  BRA `(.L_x_20) ;  /* 0x0000000000347947 */ /* 0x000fec0003800000 */
.L_x_19:
[----:B------:R-:W-:-:S04]  /*1190*/  LOP3.LUT R3, R3, 0x80000000, RZ, 0xc0, !PT ;  /* 0x8000000003037812 */ /* 0x000fc800078ec0ff */
[----:B------:R-:W-:Y:S01]  /*11a0*/  LOP3.LUT R3, R3, 0x7f800000, RZ, 0xfc, !PT ;  /* 0x7f80000003037812 */ /* 0x000fe200078efcff */
[----:B------:R-:W-:Y:S06]  /*11b0*/  BRA `(.L_x_20) ;  /* 0x0000000000287947 */ /* 0x000fec0003800000 */
.L_x_18:
[----:B------:R-:W-:Y:S01]  /*11c0*/  IMAD R3, R5, 0x800000, R3 ;  /* 0x0080000005037824 */ /* 0x000fe200078e0203 */
[----:B------:R-:W-:Y:S06]  /*11d0*/  BRA `(.L_x_20) ;  /* 0x0000000000207947 */ /* 0x000fec0003800000 */
.L_x_17:
[----:B------:R-:W-:-:S04]  /*11e0*/  LOP3.LUT R3, R7, 0x80000000, R6, 0x48, !PT ;  /* 0x8000000007037812 */ /* 0x000fc800078e4806 */
[----:B------:R-:W-:Y:S01]  /*11f0*/  LOP3.LUT R3, R3, 0x7f800000, RZ, 0xfc, !PT ;  /* 0x7f80000003037812 */ /* 0x000fe200078efcff */
[----:B------:R-:W-:Y:S06]  /*1200*/  BRA `(.L_x_20) ;  /* 0x0000000000147947 */ /* 0x000fec0003800000 */
.L_x_16:
[----:B------:R-:W-:Y:S01]  /*1210*/  LOP3.LUT R3, R7, 0x80000000, R6, 0x48, !PT ;  /* 0x8000000007037812 */ /* 0x000fe200078e4806 */
[----:B------:R-:W-:Y:S06]  /*1220*/  BRA `(.L_x_20) ;  /* 0x00000000000c7947 */ /* 0x000fec0003800000 */
.L_x_15:
[----:B------:R-:W0:Y:S01]  /*1230*/  MUFU.RSQ R3, -QNAN ;  /* 0xffc0000000037908 */ /* 0x000e220000001400 */
[----:B------:R-:W-:Y:S05]  /*1240*/  BRA `(.L_x_20) ;  /* 0x0000000000047947 */ /* 0x000fea0003800000 */
.L_x_14:
[----:B------:R-:W-:-:S07]  /*1250*/  FADD.FTZ R3, R0, R3 ;  /* 0x0000000300037221 */ /* 0x000fce0000010000 */
.L_x_20:
[----:B0-----:R-:W-:Y:S02]  /*1260*/  IMAD.MOV.U32 R0, RZ, RZ, R3 ;  /* 0x000000ffff007224 */ /* 0x001fe400078e0003 */
[----:B------:R-:W-:-:S04]  /*1270*/  IMAD.MOV.U32 R3, RZ, RZ, 0x0 ;  /* 0x00000000ff037424 */ /* 0x000fc800078e00ff */
[----:B------:R-:W-:Y:S05]  /*1280*/  RET.REL.NODEC R2 `(_Z37voxel_sampling_binary_grad_gpu_kerneliiiPKiPKfPf) ;  /* 0xffffffec025c7950 */ /* 0x000fea0003c3ffff */
.L_x_21:
[----:B------:R-:W-:-:S00]  /*1290*/  BRA `(.L_x_21) ;  /* 0xfffffffc00fc7947 */ /* 0x000fc0000383ffff */
[----:B------:R-:W-:-:S00]  /*12a0*/  NOP ;  /* 0x0000000000007918 */ /* 0x000fc00000000000 */
        /* <DEDUP_REMOVED lines=13> */
.L_x_121:


//--------------------- .text._Z32voxel_sampling_binary_gpu_kerneliiiiifffffPKfS0_PKxPKiS0_S4_PiS5_PfS5_ --------------------------
	.section	.text._Z32voxel_sampling_binary_gpu_kerneliiiiifffffPKfS0_PKxPKiS0_S4_PiS5_PfS5_,"ax",@progbits
	.align	128
        .global         _Z32voxel_sampling_binary_gpu_kerneliiiiifffffPKfS0_PKxPKiS0_S4_PiS5_PfS5_
        .type           _Z32voxel_sampling_binary_gpu_kerneliiiiifffffPKfS0_PKxPKiS0_S4_PiS5_PfS5_,@function
        .size           _Z32voxel_sampling_binary_gpu_kerneliiiiifffffPKfS0_PKxPKiS0_S4_PiS5_PfS5_,(.L_x_123 - _Z32voxel_sampling_binary_gpu_kerneliiiiifffffPKfS0_PKxPKiS0_S4_PiS5_PfS5_)
        .other          _Z32voxel_sampling_binary_gpu_kerneliiiiifffffPKfS0_PKxPKiS0_S4_PiS5_PfS5_,@"STO_CUDA_ENTRY STV_DEFAULT"
_Z32voxel_sampling_binary_gpu_kerneliiiiifffffPKfS0_PKxPKiS0_S4_PiS5_PfS5_:
.text._Z32voxel_sampling_binary_gpu_kerneliiiiifffffPKfS0_PKxPKiS0_S4_PiS5_PfS5_:
[----:B------:R-:W-:Y:S08]  /*0000*/  LDC R1, c[0x0][0x37c] ;  /* 0x0000df00ff017b82 */ /* 0x000ff00000000800 */
[----:B------:R-:W0:Y:S08]  /*0010*/  LDC.64 R2, c[0x0][0x380] ;  /* 0x0000e000ff027b82 */ /* 0x000e300000000a00 */
[----:B------:R-:W1:Y:S01]  /*0020*/  LDC.64 R4, c[0x0][0x388] ;  /* 0x0000e200ff047b82 */ /* 0x000e620000000a00 */
[----:B0-----:R-:W-:-:S02]  /*0030*/  IMAD R0, R3, R2, RZ ;  /* 0x0000000203007224 */ /* 0x001fc400078e02ff */
[----:B-1----:R-:W-:-:S05]  /*0040*/  IMAD R3, R5, R4, RZ ;  /* 0x0000000405037224 */ /* 0x002fca00078e02ff */
[----:B------:R-:W-:-:S04]  /*0050*/  VIMNMX R0, PT, PT, R0, R3, PT ;  /* 0x0000000300007248 */ /* 0x000fc80003fe0100 */
[----:B------:R-:W-:-:S13]  /*0060*/  ISETP.GE.AND P0, PT, R0, 0x1, PT ;  /* 0x000000010000780c */ /* 0x000fda0003f06270 */
[----:B------:R-:W-:Y:S05]  /*0070*/  @!P0 EXIT ;  /* 0x000000000000894d */ /* 0x000fea0003800000 */
[----:B------:R-:W0:Y:S01]  /*0080*/  LDC R5, c[0x0][0x3a0] ;  /* 0x0000e800ff057b82 */ /* 0x000e220000000800 */
[----:B------:R-:W1:Y:S07]  /*0090*/  LDCU UR4, c[0x0][0x394] ;  /* 0x00007280ff0477ac */ /* 0x000e6e0008000800 */
[----:B------:R-:W2:Y:S01]  /*00a0*/  LDC R0, c[0x0][0x3a0] ;  /* 0x0000e800ff007b82 */ /* 0x000ea20000000800 */
[----:B-1----:R-:W-:Y:S01]  /*00b0*/  MOV R6, UR4 ;  /* 0x0000000400067c02 */ /* 0x002fe20008000f00 */
[----:B0-----:R-:W0:Y:S08]  /*00c0*/  MUFU.RCP R2, R5 ;  /* 0x0000000500027308 */ /* 0x001e300000001000 */
[----:B------:R-:W1:Y:S01]  /*00d0*/  FCHK P0, R6, R5 ;  /* 0x0000000506007302 */ /* 0x000e620000000000 */
[----:B0-----:R-:W-:-:S04]  /*00e0*/  FFMA R3, R2, -R5, 1 ;  /* 0x3f80000002037423 */ /* 0x001fc80000000805 */
[----:B------:R-:W-:-:S04]  /*00f0*/  FFMA R2, R2, R3, R2 ;  /* 0x0000000302027223 */ /* 0x000fc80000000002 */
[----:B------:R-:W-:-:S04]  /*0100*/  FFMA R3, R2, UR4, RZ ;  /* 0x0000000402037c23 */ /* 0x000fc800080000ff */
[----:B------:R-:W-:-:S04]  /*0110*/  FFMA R4, R3, -R5, UR4 ;  /* 0x0000000403047e23 */ /* 0x000fc80008000805 */
[----:B------:R-:W-:Y:S01]  /*0120*/  FFMA R3, R2, R4, R3 ;  /* 0x0000000402037223 */ /* 0x000fe20000000003 */
[----:B-12---:R-:W-:Y:S06]  /*0130*/  @!P0 BRA `(.L_x_22) ;  /* 0x0000000000148947 */ /* 0x006fec0003800000 */
[----:B------:R-:W0:Y:S01]  /*0140*/  LDCU UR4, c[0x0][0x394] ;  /* 0x00007280ff0477ac */ /* 0x000e220008000800 */
[----:B------:R-:W-:Y:S01]  /*0150*/  MOV R24, 0x180 ;  /* 0x0000018000187802 */ /* 0x000fe20000000f00 */
[----:B0-----:R-:W-:-:S07]  /*0160*/  IMAD.U32 R25, RZ, RZ, UR4 ;  /* 0x00000004ff197e24 */ /* 0x001fce000f8e00ff */
[----:B------:R-:W-:Y:S05]  /*0170*/  CALL.REL.NOINC `($__internal_2_$__cuda_sm3x_div_rn_noftz_f32_slowpath) ;  /* 0x0000005400d47944 */ /* 0x000fea0003c00000 */
[----:B------:R-:W-:-:S07]  /*0180*/  MOV R3, R2 ;  /* 0x0000000200037202 */ /* 0x000fce0000000f00 */
.L_x_22:
[----:B------:R-:W0:Y:S01]  /*0190*/  LDC R6, c[0x0][0x3a0] ;  /* 0x0000e800ff067b82 */ /* 0x000e220000000800 */
[----:B------:R-:W1:Y:S01]  /*01a0*/  LDCU UR4, c[0x0][0x398] ;  /* 0x00007300ff0477ac */ /* 0x000e620008000800 */
[----:B------:R-:W-:Y:S01]  /*01b0*/  F2I.TRUNC.NTZ R3, R3 ;  /* 0x0000000300037305 */ /* 0x000fe2000020f100 */
[----:B-1----:R-:W-:-:S07]  /*01c0*/  IMAD.U32 R7, RZ, RZ, UR4 ;  /* 0x00000004ff077e24 */ /* 0x002fce000f8e00ff */
[----:B0-----:R-:W0:Y:S08]  /*01d0*/  MUFU.RCP R5, R6 ;  /* 0x0000000600057308 */ /* 0x001e300000001000 */
[----:B------:R-:W1:Y:S01]  /*01e0*/  FCHK P0, R7, R6 ;  /* 0x0000000607007302 */ /* 0x000e620000000000 */
[----:B0-----:R-:W-:-:S04]  /*01f0*/  FFMA R2, R5, -R6, 1 ;  /* 0x3f80000005027423 */ /* 0x001fc80000000806 */
[----:B------:R-:W-:-:S04]  /*0200*/  FFMA R2, R5, R2, R5 ;  /* 0x0000000205027223 */ /* 0x000fc80000000005 */
[----:B------:R-:W-:-:S04]  /*0210*/  FFMA R5, R2, UR4, RZ ;  /* 0x0000000402057c23 */ /* 0x000fc800080000ff */
[----:B------:R-:W-:-:S04]  /*0220*/  FFMA R4, R5, -R6, UR4 ;  /* 0x0000000405047e23 */ /* 0x000fc80008000806 */
[----:B------:R-:W-:Y:S01]  /*0230*/  FFMA R4, R2, R4, R5 ;  /* 0x0000000402047223 */ /* 0x000fe20000000005 */
[----:B-1----:R-:W-:Y:S06]  /*0240*/  @!P0 BRA `(.L_x_23) ;  /* 0x0000000000148947 */ /* 0x002fec0003800000 */
[----:B------:R-:W0:Y:S01]  /*0250*/  LDCU UR4, c[0x0][0x398] ;  /* 0x00007300ff0477ac */ /* 0x000e220008000800 */
[----:B------:R-:W-:Y:S02]  /*0260*/  MOV R24, 0x290 ;  /* 0x0000029000187802 */ /* 0x000fe40000000f00 */
[----:B0-----:R-:W-:-:S07]  /*0270*/  MOV R25, UR4 ;  /* 0x0000000400197c02 */ /* 0x001fce0008000f00 */
[----:B------:R-:W-:Y:S05]  /*0280*/  CALL.REL.NOINC `($__internal_2_$__cuda_sm3x_div_rn_noftz_f32_slowpath) ;  /* 0x0000005400907944 */ /* 0x000fea0003c00000 */
[----:B------:R-:W-:-:S07]  /*0290*/  IMAD.MOV.U32 R4, RZ, RZ, R2 ;  /* 0x000000ffff047224 */ /* 0x000fce00078e0002 */
.L_x_23:
[----:B------:R-:W0:Y:S08]  /*02a0*/  S2UR UR8, SR_CTAID.X ;  /* 0x00000000000879c3 */ /* 0x000e300000002500 */
[----:B------:R-:W0:Y:S02]  /*02b0*/  LDC R2, c[0x0][0x380] ;  /* 0x0000e000ff027b82 */ /* 0x000e240000000800 */
[----:B0-----:R-:W-:-:S13]  /*02c0*/  ISETP.LE.AND P0, PT, R2, UR8, PT ;  /* 0x0000000802007c0c */ /* 0x001fda000bf03270 */
[----:B------:R-:W-:Y:S05]  /*02d0*/  @P0 EXIT ;  /* 0x000000000000094d */ /* 0x000fea0003800000 */
[----:B------:R-:W0:Y:S01]  /*02e0*/  LDC R8, c[0x0][0x3a0] ;  /* 0x0000e800ff087b82 */ /* 0x000e220000000800 */
[----:B------:R-:W1:Y:S01]  /*02f0*/  LDCU UR4, c[0x0][0x39c] ;  /* 0x00007380ff0477ac */ /* 0x000e620008000800 */
[----:B------:R-:W-:Y:S01]  /*0300*/  F2I.TRUNC.NTZ R4, R4 ;  /* 0x0000000400047305 */ /* 0x000fe2000020f100 */
[----:B------:R-:W2:Y:S01]  /*0310*/  LDCU UR10, c[0x0][0x390] ;  /* 0x00007200ff0a77ac */ /* 0x000ea20008000800 */
[----:B-1----:R-:W-:Y:S01]  /*0320*/  MOV R7, UR4 ;  /* 0x0000000400077c02 */ /* 0x002fe20008000f00 */
[----:B--2---:R-:W-:-:S05]  /*0330*/  UIMAD UR14, UR10, UR10, URZ ;  /* 0x0000000a0a0e72a4 */ /* 0x004fca000f8e02ff */
[----:B0-----:R-:W0:Y:S01]  /*0340*/  MUFU.RCP R5, R8 ;  /* 0x0000000800057308 */ /* 0x001e220000001000 */
[----:B------:R-:W-:-:S07]  /*0350*/  UIMAD UR10, UR14, UR10, URZ ;  /* 0x0000000a0e0a72a4 */ /* 0x000fce000f8e02ff */
        /* <DEDUP_REMOVED lines=8> */
[----:B------:R-:W-:Y:S01]  /*03e0*/  MOV R24, 0x410 ;  /* 0x0000041000187802 */ /* 0x000fe20000000f00 */
[----:B0-----:R-:W-:-:S07]  /*03f0*/  IMAD.U32 R25, RZ, RZ, UR4 ;  /* 0x00000004ff197e24 */ /* 0x001fce000f8e00ff */
[----:B------:R-:W-:Y:S05]  /*0400*/  CALL.REL.NOINC `($__internal_2_$__cuda_sm3x_div_rn_noftz_f32_slowpath) ;  /* 0x0000005400307944 */ /* 0x000fea0003c00000 */
.L_x_24:
[----:B------:R-:W0:Y:S01]  /*0410*/  LDC R22, c[0x0][0x3a0] ;  /* 0x0000e800ff167b82 */ /* 0x000e220000000800 */
[----:B------:R-:W1:Y:S01]  /*0420*/  LDCU UR4, c[0x0][0x390] ;  /* 0x00007200ff0477ac */ /* 0x000e620008000800 */
[----:B------:R-:W2:Y:S01]  /*0430*/  S2R R5, SR_TID.X ;  /* 0x0000000000057919 */ /* 0x000ea20000002100 */
[----:B------:R-:W3:Y:S01]  /*0440*/  F2I.TRUNC.NTZ R2, R2 ;  /* 0x0000000200027305 */ /* 0x000ee2000020f100 */
[----:B------:R-:W4:Y:S01]  /*0450*/  LDCU UR9, c[0x0][0x388] ;  /* 0x00007100ff0977ac */ /* 0x000f220008000800 */
[----:B------:R-:W0:Y:S01]  /*0460*/  LDCU UR25, c[0x0][0x360] ;  /* 0x00006c00ff1977ac */ /* 0x000e220008000800 */
[----:B------:R-:W-:Y:S02]  /*0470*/  ULOP3.LUT UR20, UR10, 0xf, URZ, 0xc0, !UPT ;  /* 0x0000000f0a147892 */ /* 0x000fe4000f8ec0ff */
[----:B------:R-:W-:Y:S02]  /*0480*/  ULOP3.LUT UR21, UR10, 0x7, URZ, 0xc0, !UPT ;  /* 0x000000070a157892 */ /* 0x000fe4000f8ec0ff */
[----:B------:R-:W-:-:S02]  /*0490*/  ULOP3.LUT UR22, UR10, 0x3, URZ, 0xc0, !UPT ;  /* 0x000000030a167892 */ /* 0x000fc4000f8ec0ff */
[----:B-1----:R-:W-:Y:S01]  /*04a0*/  UIADD3 UR4, UPT, UPT, UR4, -0x1, URZ ;  /* 0xffffffff04047890 */ /* 0x002fe2000fffe0ff */
[----:B------:R-:W1:Y:S01]  /*04b0*/  LDCU.64 UR12, c[0x0][0x358] ;  /* 0x00006b00ff0c77ac */ /* 0x000e620008000a00 */
[----:B0-----:R-:W-:Y:S01]  /*04c0*/  FMUL R6, R22, 1.5 ;  /* 0x3fc0000016067820 */ /* 0x001fe20000400000 */
[----:B----4-:R-:W-:Y:S01]  /*04d0*/  ULOP3.LUT UR16, UR9, 0xf, URZ, 0xc0, !UPT ;  /* 0x0000000f09107892 */ /* 0x010fe2000f8ec0ff */
[----:B------:R-:W0:Y:S01]  /*04e0*/  F2F.F64.F32 R22, R22 ;  /* 0x0000001600167310 */ /* 0x000e220000201800 */
[----:B------:R-:W-:Y:S01]  /*04f0*/  ULOP3.LUT UR18, UR9, 0x7, URZ, 0xc0, !UPT ;  /* 0x0000000709127892 */ /* 0x000fe2000f8ec0ff */
[----:B------:R-:W-:Y:S01]  /*0500*/  FMUL R6, R6, R6 ;  /* 0x0000000606067220 */ /* 0x000fe20000400000 */
[----:B------:R-:W-:Y:S02]  /*0510*/  ULEA.HI UR4, UR4, UR4, URZ, 0x1 ;  /* 0x0000000404047291 */ /* 0x000fe4000f8f08ff */
[----:B------:R-:W-:Y:S02]  /*0520*/  UIADD3 UR15, UPT, UPT, UR9, -0x1, URZ ;  /* 0xffffffff090f7890 */ /* 0x000fe4000fffe0ff */
[----:B------:R-:W-:Y:S01]  /*0530*/  R2UR UR27, R6 ;  /* 0x00000000061b72ca */ /* 0x000fe200000e0000 */
[----:B------:R-:W-:Y:S01]  /*0540*/  ULOP3.LUT UR23, UR9, 0x7ffffff0, URZ, 0xc0, !UPT ;  /* 0x7ffffff009177892 */ /* 0x000fe2000f8ec0ff */
[----:B---3--:R-:W-:Y:S01]  /*0550*/  IADD3 R6, PT, PT, R2, -0x1, RZ ;  /* 0xffffffff02067810 */ /* 0x008fe20007ffe0ff */
[----:B------:R-:W3:Y:S01]  /*0560*/  LDCU UR26, c[0x0][0x370] ;  /* 0x00006e00ff1a77ac */ /* 0x000ee20008000800 */
[----:B------:R-:W-:-:S02]  /*0570*/  ULOP3.LUT UR9, UR9, 0x3, URZ, 0xc0, !UPT ;  /* 0x0000000309097892 */ /* 0x000fc4000f8ec0ff */
[----:B------:R-:W-:Y:S02]  /*0580*/  UIADD3 UR17, UPT, UPT, UR16, -0x1, URZ ;  /* 0xffffffff10117890 */ /* 0x000fe4000fffe0ff */
[----:B------:R-:W-:Y:S02]  /*0590*/  UIADD3 UR19, UPT, UPT, UR18, -0x1, URZ ;  /* 0xffffffff12137890 */ /* 0x000fe4000fffe0ff */
[----:B012---:R-:W-:-:S12]  /*05a0*/  USHF.R.S32.HI UR11, URZ, 0x1, UR4 ;  /* 0x00000001ff0b7899 */ /* 0x007fd80008011404 */
.L_x_103:
[----:B0-----:R-:W0:Y:S01]  /*05b0*/  LDCU.64 UR4, c[0x0][0x3d0] ;  /* 0x00007a00ff0477ac */ /* 0x001e220008000a00 */
[----:B-1----:R-:W1:Y:S01]  /*05c0*/  LDCU UR24, c[0x0][0x380] ;  /* 0x00007000ff1877ac */ /* 0x002e620008000800 */
[----:B0-----:R-:W-:Y:S01]  /*05d0*/  UIMAD.WIDE UR6, UR8, 0x4, UR4 ;  /* 0x00000004080678a5 */ /* 0x001fe2000f8e0204 */
[----:B------:R-:W0:Y:S05]  /*05e0*/  LDCU.64 UR4, c[0x0][0x3e0] ;  /* 0x00007c00ff0477ac */ /* 0x000e2a0008000a00 */
[----:B------:R-:W-:Y:S01]  /*05f0*/  IMAD.U32 R8, RZ, RZ, UR6 ;  /* 0x00000006ff087e24 */ /* 0x000fe2000f8e00ff */
[----:B------:R-:W-:-:S05]  /*0600*/  MOV R9, UR7 ;  /* 0x0000000700097c02 */ /* 0x000fca0008000f00 */
[----:B--2---:R-:W2:Y:S01]  /*0610*/  LDG.E R8, desc[UR12][R8.64] ;  /* 0x0000000c08087981 */ /* 0x004ea2000c1e1900 */
[----:B------:R-:W-:Y:S01]  /*0620*/  UISETP.GE.AND UP0, UPT, UR10, 0x1, UPT ;  /* 0x000000010a00788c */ /* 0x000fe2000bf06270 */
[----:B------:R-:W-:Y:S01]  /*0630*/  IMAD.U32 R18, RZ, RZ, UR8 ;  /* 0x00000008ff127e24 */ /* 0x000fe2000f8e00ff */
[----:B------:R-:W-:Y:S04]  /*0640*/  BSSY.RECONVERGENT B0, `(.L_x_25) ;  /* 0x000021c000007945 */ /* 0x000fe80003800200 */
[----:B------:R-:W-:Y:S01]  /*0650*/  PLOP3.LUT P0, PT, PT, PT, UP0, 0x80, 0x8 ;  /* 0x000000000008781c */ /* 0x000fe20003f0f008 */
[----:B0-----:R-:W-:Y:S02]  /*0660*/  UIMAD.WIDE UR4, UR8, 0x4, UR4 ;  /* 0x00000004080478a5 */ /* 0x001fe4000f8e0204 */
[----:B---3--:R-:W-:-:S04]  /*0670*/  UIADD3 UR8, UPT, UPT, UR26, UR8, URZ ;  /* 0x000000081a087290 */ /* 0x008fc8000fffe0ff */
[----:B-1----:R-:W-:Y:S01]  /*0680*/  UISETP.GE.AND UP0, UPT, UR8, UR24, UPT ;  /* 0x000000180800728c */ /* 0x002fe2000bf06270 */
[----:B--2---:R-:W-:-:S13]  /*0690*/  ISETP.GE.OR P0, PT, R5, R8, !P0 ;  /* 0x000000080500720c */ /* 0x004fda0004706670 */
[----:B----4-:R-:W-:Y:S05]  /*06a0*/  @P0 BRA `(.L_x_26) ;  /* 0x0000002000540947 */ /* 0x010fea0003800000 */
[----:B------:R-:W0:Y:S02]  /*06b0*/  LDCU UR24, c[0x0][0x388] ;  /* 0x00007100ff1877ac */ /* 0x000e240008000800 */
[----:B0-----:R-:W-:-:S09]  /*06c0*/  UISETP.GT.AND UP1, UPT, UR24, URZ, UPT ;  /* 0x000000ff1800728c */ /* 0x001fd2000bf24270 */
[----:B------:R-:W-:Y:S05]  /*06d0*/  BRA.U UP1, `(.L_x_27) ;  /* 0x0000000d01e07547 */ /* 0x000fea000b800000 */
[----:B------:R-:W-:-:S07]  /*06e0*/  MOV R2, R5 ;  /* 0x0000000500027202 */ /* 0x000fce0000000f00 */
.L_x_33:
[----:B------:R-:W-:Y:S02]  /*06f0*/  UIADD3 UR24, UPT, UPT, UR10, -0x1, URZ ;  /* 0xffffffff0a187890 */ /* 0x000fe4000fffe0ff */
[----:B------:R-:W-:Y:S02]  /*0700*/  IMAD R7, R2, UR10, RZ ;  /* 0x0000000a02077c24 */ /* 0x000fe4000f8e02ff */
[----:B------:R-:W-:Y:S01]  /*0710*/  IMAD.MOV.U32 R10, RZ, RZ, RZ ;  /* 0x000000ffff0a7224 */ /* 0x000fe200078e00ff */
[----:B------:R-:W-:-:S09]  /*0720*/  UISETP.GE.U32.AND UP1, UPT, UR24, 0xf, UPT ;  /* 0x0000000f1800788c */ /* 0x000fd2000bf26070 */
[----:B-1----:R-:W-:Y:S05]  /*0730*/  BRA.U !UP1, `(.L_x_28) ;  /* 0x0000000509b47547 */ /* 0x002fea000b800000 */
[----:B------:R-:W0:Y:S01]  /*0740*/  LDC.64 R8, c[0x0][0x3f0] ;  /* 0x0000fc00ff087b82 */ /* 0x000e220000000a00 */
[----:B------:R-:W-:Y:S01]  /*0750*/  MOV R10, UR10 ;  /* 0x0000000a000a7c02 */ /* 0x000fe20008000f00 */
[----:B------:R-:W-:-:S03]  /*0760*/  VIADD R11, R7, 0x7 ;  /* 0x00000007070b7836 */ /* 0x000fc60000000000 */
[----:B------:R-:W-:-:S04]  /*0770*/  LOP3.LUT R10, R10, 0x7ffffff0, RZ, 0xc0, !PT ;  /* 0x7ffffff00a0a7812 */ /* 0x000fc800078ec0ff */
[----:B------:R-:W-:-:S07]  /*0780*/  IADD3 R12, PT, PT, -R10, RZ, RZ ;  /* 0x000000ff0a0c7210 */ /* 0x000fce0007ffe1ff */
.L_x_29:
[----:B-1----:R-:W-:Y:S01]  /*0790*/  IMAD.U32 R20, RZ, RZ, UR4 ;  /* 0x00000004ff147e24 */ /* 0x002fe2000f8e00ff */
[----:B------:R-:W-:-:S05]  /*07a0*/  MOV R21, UR5 ;  /* 0x0000000500157c02 */ /* 0x000fca0008000f00 */
[----:B------:R-:W2:Y:S01]  /*07b0*/  LDG.E R20, desc[UR12][R20.64] ;  /* 0x0000000c14147981 */ /* 0x000ea2000c1e1900 */
[----:B------:R-:W-:Y:S01]  /*07c0*/  IMAD.U32 R24, RZ, RZ, UR4 ;  /* 0x00000004ff187e24 */ /* 0x000fe2000f8e00ff */
[----:B------:R-:W-:Y:S01]  /*07d0*/  MOV R25, UR5 ;  /* 0x0000000500197c02 */ /* 0x000fe20008000f00 */
[----:B--2---:R-:W-:-:S04]  /*07e0*/  IMAD R13, R20, UR10, R11 ;  /* 0x0000000a140d7c24 */ /* 0x004fc8000f8e020b */
[----:B------:R-:W-:Y:S01]  /*07f0*/  VIADD R15, R13, 0xfffffff9 ;  /* 0xfffffff90d0f7836 */ /* 0x000fe20000000000 */
[----:B------:R-:W-:-:S03]  /*0800*/  MOV R13, 0xffffffff ;  /* 0xffffffff000d7802 */ /* 0x000fc60000000f00 */
[----:B0-----:R-:W-:-:S05]  /*0810*/  IMAD.WIDE R14, R15, 0x4, R8 ;  /* 0x000000040f0e7825 */ /* 0x001fca00078e0208 */
[----:B------:R0:W-:Y:S04]  /*0820*/  STG.E desc[UR12][R14.64], R13 ;  /* 0x0000000d0e007986 */ /* 0x0001e8000c10190c */
[----:B------:R-:W2:Y:S01]  /*0830*/  LDG.E R24, desc[UR12][R24.64] ;  /* 0x0000000c18187981 */ /* 0x000ea2000c1e1900 */
[----:B------:R-:W-:Y:S02]  /*0840*/  MOV R26, UR4 ;  /* 0x00000004001a7c02 */ /* 0x000fe40008000f00 */
[----:B------:R-:W-:Y:S01]  /*0850*/  MOV R27, UR5 ;  /* 0x00000005001b7c02 */ /* 0x000fe20008000f00 */
[----:B--2---:R-:W-:-:S04]  /*0860*/  IMAD R16, R24, UR10, R11 ;  /* 0x0000000a18107c24 */ /* 0x004fc8000f8e020b */
[----:B------:R-:W-:-:S04]  /*0870*/  VIADD R17, R16, 0xfffffffa ;  /* 0xfffffffa10117836 */ /* 0x000fc80000000000 */
[----:B------:R-:W-:-:S05]  /*0880*/  IMAD.WIDE R16, R17, 0x4, R8 ;  /* 0x0000000411107825 */ /* 0x000fca00078e0208 */
        /* <DEDUP_REMOVED lines=8> */
[----:B------:R-:W0:Y:S01]  /*0910*/  LDG.E R28, desc[UR12][R28.64] ;  /* 0x0000000c1c1c7981 */ /* 0x000e22000c1e1900 */
[----:B------:R-:W-:Y:S01]  /*0920*/  MOV R24, UR4 ;  /* 0x0000000400187c02 */ /* 0x000fe20008000f00 */
[----:B0-----:R-:W-:-:S04]  /*0930*/  IMAD R14, R28, UR10, R11 ;  /* 0x0000000a1c0e7c24 */ /* 0x001fc8000f8e020b */
[----:B------:R-:W-:-:S04]  /*0940*/  VIADD R15, R14, 0xfffffffc ;  /* 0xfffffffc0e0f7836 */ /* 0x000fc80000000000 */
[----:B------:R-:W-:-:S05]  /*0950*/  IMAD.WIDE R14, R15, 0x4, R8 ;  /* 0x000000040f0e7825 */ /* 0x000fca00078e0208 */
[----:B------:R0:W-:Y:S04]  /*0960*/  STG.E desc[UR12][R14.64], R13 ;  /* 0x0000000d0e007986 */ /* 0x0001e8000c10190c */
[----:B------:R-:W1:Y:S01]  /*0970*/  LDG.E R24, desc[UR12][R24.64] ;  /* 0x0000000c18187981 */ /* 0x000e62000c1e1900 */
[----:B------:R-:W-:Y:S02]  /*0980*/  IMAD.U32 R26, RZ, RZ, UR4 ;  /* 0x00000004ff1a7e24 */ /* 0x000fe4000f8e00ff */
[----:B-1----:R-:W-:-:S05]  /*0990*/  IMAD R16, R24, UR10, R11 ;  /* 0x0000000a18107c24 */ /* 0x002fca000f8e020b */
[----:B------:R-:W-:-:S05]  /*09a0*/  IADD3 R17, PT, PT, R16, -0x3, RZ ;  /* 0xfffffffd10117810 */ /* 0x000fca0007ffe0ff */
[----:B------:R-:W-:-:S05]  /*09b0*/  IMAD.WIDE R16, R17, 0x4, R8 ;  /* 0x0000000411107825 */ /* 0x000fca00078e0208 */
[----:B------:R1:W-:Y:S04]  /*09c0*/  STG.E desc[UR12][R16.64], R13 ;  /* 0x0000000d10007986 */ /* 0x0003e8000c10190c */
[----:B------:R-:W3:Y:S01]  /*09d0*/  LDG.E R26, desc[UR12][R26.64] ;  /* 0x0000000c1a1a7981 */ /* 0x000ee2000c1e1900 */
[----:B------:R-:W-:Y:S01]  /*09e0*/  MOV R28, UR4 ;  /* 0x00000004001c7c02 */ /* 0x000fe20008000f00 */
[----:B---3--:R-:W-:-:S05]  /*09f0*/  IMAD R19, R26, UR10, R11 ;  /* 0x0000000a1a137c24 */ /* 0x008fca000f8e020b */
[----:B------:R-:W-:-:S05]  /*0a00*/  IADD3 R19, PT, PT, R19, -0x2, RZ ;  /* 0xfffffffe13137810 */ /* 0x000fca0007ffe0ff */
[----:B--2---:R-:W-:-:S05]  /*0a10*/  IMAD.WIDE R20, R19, 0x4, R8 ;  /* 0x0000000413147825 */ /* 0x004fca00078e0208 */
        /* <DEDUP_REMOVED lines=8> */
[----:B------:R-:W-:Y:S01]  /*0aa0*/  MOV R26, UR4 ;  /* 0x00000004001a7c02 */ /* 0x000fe20008000f00 */
[----:B-1----:R-:W-:-:S04]  /*0ab0*/  IMAD R17, R24, UR10, R11 ;  /* 0x0000000a18117c24 */ /* 0x002fc8000f8e020b */
[----:B------:R-:W-:-:S05]  /*0ac0*/  IMAD.WIDE R16, R17, 0x4, R8 ;  /* 0x0000000411107825 */ /* 0x000fca00078e0208 */
[----:B------:R1:W-:Y:S04]  /*0ad0*/  STG.E desc[UR12][R16.64], R13 ;  /* 0x0000000d10007986 */ /* 0x0003e8000c10190c */
[----:B------:R-:W3:Y:S01]  /*0ae0*/  LDG.E R26, desc[UR12][R26.64] ;  /* 0x0000000c1a1a7981 */ /* 0x000ee2000c1e1900 */
[----:B------:R-:W-:Y:S01]  /*0af0*/  MOV R28, UR4 ;  /* 0x00000004001c7c02 */ /* 0x000fe20008000f00 */
[----:B---3--:R-:W-:-:S04]  /*0b00*/  IMAD R19, R26, UR10, R11 ;  /* 0x0000000a1a137c24 */ /* 0x008fc8000f8e020b */
[----:B------:R-:W-:-:S04]  /*0b10*/  VIADD R19, R19, 0x1 ;  /* 0x0000000113137836 */ /* 0x000fc80000000000 */
[----:B--2---:R-:W-:-:S05]  /*0b20*/  IMAD.WIDE R20, R19, 0x4, R8 ;  /* 0x0000000413147825 */ /* 0x004fca00078e0208 */
[----:B------:R2:W-:Y:S04]  /*0b30*/  STG.E desc[UR12][R20.64], R13 ;  /* 0x0000000d14007986 */ /* 0x0005e8000c10190c */
[----:B------:R-:W0:Y:S01]  /*0b40*/  LDG.E R28, desc[UR12][R28.64] ;  /* 0x0000000c1c1c7981 */ /* 0x000e22000c1e1900 */
[----:B------:R-:W-:Y:S02]  /*0b50*/  IMAD.U32 R24, RZ, RZ, UR4 ;  /* 0x00000004ff187e24 */ /* 0x000fe4000f8e00ff */
[----:B0-----:R-:W-:-:S05]  /*0b60*/  IMAD R14, R28, UR10, R11 ;  /* 0x0000000a1c0e7c24 */ /* 0x001fca000f8e020b */
[----:B------:R-:W-:-:S05]  /*0b70*/  IADD3 R15, PT, PT, R14, 0x2, RZ ;  /* 0x000000020e0f7810 */ /* 0x000fca0007ffe0ff */
[----:B------:R-:W-:-:S05]  /*0b80*/  IMAD.WIDE R14, R15, 0x4, R8 ;  /* 0x000000040f0e7825 */ /* 0x000fca00078e0208 */
[----:B------:R0:W-:Y:S04]  /*0b90*/  STG.E desc[UR12][R14.64], R13 ;  /* 0x0000000d0e007986 */ /* 0x0001e8000c10190c */
[----:B------:R-:W1:Y:S01]  /*0ba0*/  LDG.E R24, desc[UR12][R24.64] ;  /* 0x0000000c18187981 */ /* 0x000e62000c1e1900 */
[----:B------:R-:W-:Y:S01]  /*0bb0*/  MOV R26, UR4 ;  /* 0x00000004001a7c02 */ /* 0x000fe20008000f00 */
[----:B-1----:R-:W-:-:S05]  /*0bc0*/  IMAD R16, R24, UR10, R11 ;  /* 0x0000000a18107c24 */ /* 0x002fca000f8e020b */
[----:B------:R-:W-:-:S05]  /*0bd0*/  IADD3 R17, PT, PT, R16, 0x3, RZ ;  /* 0x0000000310117810 */ /* 0x000fca0007ffe0ff */
        /* <DEDUP_REMOVED lines=27> */
[----:B------:R-:W-:-:S05]  /*0d90*/  VIADD R12, R12, 0x10 ;  /* 0x000000100c0c7836 */ /* 0x000fca0000000000 */
[----:B------:R-:W-:Y:S01]  /*0da0*/  ISETP.NE.AND P0, PT, R12, RZ, PT ;  /* 0x000000ff0c00720c */ /* 0x000fe20003f05270 */
[----:B0-----:R-:W-:Y:S01]  /*0db0*/  IMAD R14, R28, UR10, R11 ;  /* 0x0000000a1c0e7c24 */ /* 0x001fe2000f8e020b */
[----:B------:R-:W-:-:S04]  /*0dc0*/  IADD3 R11, PT, PT, R11, 0x10, RZ ;  /* 0x000000100b0b7810 */ /* 0x000fc80007ffe0ff */
[----:B------:R-:W-:-:S05]  /*0dd0*/  IADD3 R15, PT, PT, R14, 0x8, RZ ;  /* 0x000000080e0f7810 */ /* 0x000fca0007ffe0ff */
[----:B------:R-:W-:-:S05]  /*0de0*/  IMAD.WIDE R14, R15, 0x4, R8 ;  /* 0x000000040f0e7825 */ /* 0x000fca00078e0208 */
[----:B------:R1:W-:Y:S01]  /*0df0*/  STG.E desc[UR12][R14.64], R13 ;  /* 0x0000000d0e007986 */ /* 0x0003e2000c10190c */
[----:B------:R-:W-:Y:S05]  /*0e00*/  @P0 BRA `(.L_x_29) ;  /* 0xfffffff800600947 */ /* 0x000fea000383ffff */
.L_x_28:
[----:B------:R-:W-:-:S09]  /*0e10*/  UISETP.NE.AND UP1, UPT, UR20, URZ, UPT ;  /* 0x000000ff1400728c */ /* 0x000fd2000bf25270 */
[----:B------:R-:W-:Y:S05]  /*0e20*/  BRA.U !UP1, `(.L_x_30) ;  /* 0x0000000509f07547 */ /* 0x000fea000b800000 */
[----:B------:R-:W-:Y:S02]  /*0e30*/  UIADD3 UR24, UPT, UPT, UR20, -0x1, URZ ;  /* 0xffffffff14187890 */ /* 0x000fe4000fffe0ff */
[----:B------:R-:W-:Y:S02]  /*0e40*/  UISETP.NE.AND UP2, UPT, UR21, URZ, UPT ;  /* 0x000000ff1500728c */ /* 0x000fe4000bf45270 */
[----:B------:R-:W-:-:S09]  /*0e50*/  UISETP.GE.U32.AND UP1, UPT, UR24, 0x7, UPT ;  /* 0x000000071800788c */ /* 0x000fd2000bf26070 */
[----:B------:R-:W-:Y:S05]  /*0e60*/  BRA.U !UP1, `(.L_x_31) ;  /* 0x0000000109e07547 */ /* 0x000fea000b800000 */
[----:B-1----:R-:W-:Y:S01]  /*0e70*/  IMAD.U32 R17, RZ, RZ, UR5 ;  /* 0x00000005ff117e24 */ /* 0x002fe2000f8e00ff */
[----:B------:R-:W-:Y:S01]  /*0e80*/  MOV R16, UR4 ;  /* 0x0000000400107c02 */ /* 0x000fe20008000f00 */
[----:B------:R-:W0:Y:S04]  /*0e90*/  LDC.64 R8, c[0x0][0x3f0] ;  /* 0x0000fc00ff087b82 */ /* 0x000e280000000a00 */
[----:B------:R-:W2:Y:S01]  /*0ea0*/  LDG.E R17, desc[UR12][R16.64] ;  /* 0x0000000c10117981 */ /* 0x000ea2000c1e1900 */
[----:B------:R-:W-:Y:S01]  /*0eb0*/  IADD3 R12, PT, PT, R10, R7, RZ ;  /* 0x000000070a0c7210 */ /* 0x000fe20007ffe0ff */
[----:B------:R-:W-:Y:S01]  /*0ec0*/  IMAD.U32 R24, RZ, RZ, UR4 ;  /* 0x00000004ff187e24 */ /* 0x000fe2000f8e00ff */
[----:B------:R-:W-:Y:S02]  /*0ed0*/  MOV R11, 0xffffffff ;  /* 0xffffffff000b7802 */ /* 0x000fe40000000f00 */
[----:B------:R-:W-:Y:S01]  /*0ee0*/  MOV R25, UR5 ;  /* 0x0000000500197c02 */ /* 0x000fe20008000f00 */
[----:B--2---:R-:W-:-:S04]  /*0ef0*/  IMAD R15, R17, UR10, R12 ;  /* 0x0000000a110f7c24 */ /* 0x004fc8000f8e020c */
[----:B0-----:R-:W-:-:S05]  /*0f00*/  IMAD.WIDE R14, R15, 0x4, R8 ;  /* 0x000000040f0e7825 */ /* 0x001fca00078e0208 */
[----:B------:R0:W-:Y:S04]  /*0f10*/  STG.E desc[UR12][R14.64], R11 ;  /* 0x0000000b0e007986 */ /* 0x0001e8000c10190c */
[----:B------:R-:W2:Y:S01]  /*0f20*/  LDG.E R25, desc[UR12][R24.64] ;  /* 0x0000000c18197981 */ /* 0x000ea2000c1e1900 */
[----:B------:R-:W-:Y:S01]  /*0f30*/  MOV R27, UR5 ;  /* 0x00000005001b7c02 */ /* 0x000fe20008000f00 */
[----:B------:R-:W-:Y:S02]  /*0f40*/  IMAD.U32 R26, RZ, RZ, UR4 ;  /* 0x00000004ff1a7e24 */ /* 0x000fe4000f8e00ff */
[----:B--2---:R-:W-:-:S05]  /*0f50*/  IMAD R13, R25, UR10, R12 ;  /* 0x0000000a190d7c24 */ /* 0x004fca000f8e020c */
[----:B------:R-:W-:-:S05]  /*0f60*/  IADD3 R13, PT, PT, R13, 0x1, RZ ;  /* 0x000000010d0d7810 */ /* 0x000fca0007ffe0ff */
[----:B------:R-:W-:-:S05]  /*0f70*/  IMAD.WIDE R16, R13, 0x4, R8 ;  /* 0x000000040d107825 */ /* 0x000fca00078e0208 */
        /* <DEDUP_REMOVED lines=8> */
[----:B------:R-:W3:Y:S01]  /*1000*/  LDG.E R29, desc[UR12][R28.64] ;  /* 0x0000000c1c1d7981 */ /* 0x000ee2000c1e1900 */
[----:B------:R-:W-:Y:S02]  /*1010*/  IMAD.U32 R25, RZ, RZ, UR5 ;  /* 0x00000005ff197e24 */ /* 0x000fe4000f8e00ff */
[----:B---3--:R-:W-:-:S05]  /*1020*/  IMAD R13, R29, UR10, R12 ;  /* 0x0000000a1d0d7c24 */ /* 0x008fca000f8e020c */
[----:B------:R-:W-:-:S05]  /*1030*/  IADD3 R13, PT, PT, R13, 0x3, RZ ;  /* 0x000000030d0d7810 */ /* 0x000fca0007ffe0ff */
[----:B0-----:R-:W-:-:S05]  /*1040*/  IMAD.WIDE R14, R13, 0x4, R8 ;  /* 0x000000040d0e7825 */ /* 0x001fca00078e0208 */
[----:B------:R-:W-:Y:S04]  /*1050*/  STG.E desc[UR12][R14.64], R11 ;  /* 0x0000000b0e007986 */ /* 0x000fe8000c10190c */
[----:B------:R-:W3:Y:S01]  /*1060*/  LDG.E R25, desc[UR12][R24.64] ;  /* 0x0000000c18197981 */ /* 0x000ee2000c1e1900 */
[----:B------:R-:W-:Y:S01]  /*1070*/  MOV R27, UR5 ;  /* 0x00000005001b7c02 */ /* 0x000fe20008000f00 */
[----:B---3--:R-:W-:-:S05]  /*1080*/  IMAD R13, R25, UR10, R12 ;  /* 0x0000000a190d7c24 */ /* 0x008fca000f8e020c */
[----:B------:R-:W-:-:S05]  /*1090*/  IADD3 R13, PT, PT, R13, 0x4, RZ ;  /* 0x000000040d0d7810 */ /* 0x000fca0007ffe0ff */
[----:B-1----:R-:W-:-:S05]  /*10a0*/  IMAD.WIDE R16, R13, 0x4, R8 ;  /* 0x000000040d107825 */ /* 0x002fca00078e0208 */
[----:B------:R0:W-:Y:S04]  /*10b0*/  STG.E desc[UR12][R16.64], R11 ;  /* 0x0000000b10007986 */ /* 0x0001e8000c10190c */
[----:B------:R-:W3:Y:S01]  /*10c0*/  LDG.E R27, desc[UR12][R26.64] ;  /* 0x0000000c1a1b7981 */ /* 0x000ee2000c1e1900 */
[----:B------:R-:W-:Y:S01]  /*10d0*/  MOV R29, UR5 ;  /* 0x00000005001d7c02 */ /* 0x000fe20008000f00 */
[----:B---3--:R-:W-:-:S04]  /*10e0*/  IMAD R13, R27, UR10, R12 ;  /* 0x0000000a1b0d7c24 */ /* 0x008fc8000f8e020c */
[----:B------:R-:W-:-:S04]  /*10f0*/  VIADD R13, R13, 0x5 ;  /* 0x000000050d0d7836 */ /* 0x000fc80000000000 */
[----:B--2---:R-:W-:-:S05]  /*1100*/  IMAD.WIDE R20, R13, 0x4, R8 ;  /* 0x000000040d147825 */ /* 0x004fca00078e0208 */
[----:B------:R2:W-:Y:S04]  /*1110*/  STG.E desc[UR12][R20.64], R11 ;  /* 0x0000000b14007986 */ /* 0x0005e8000c10190c */
[----:B------:R-:W3:Y:S01]  /*1120*/  LDG.E R29, desc[UR12][R28.64] ;  /* 0x0000000c1c1d7981 */ /* 0x000ee2000c1e1900 */
[----:B0-----:R-:W-:Y:S01]  /*1130*/  MOV R17, UR5 ;  /* 0x0000000500117c02 */ /* 0x001fe20008000f00 */
[----:B------:R-:W-:Y:S02]  /*1140*/  IMAD.U32 R16, RZ, RZ, UR4 ;  /* 0x00000004ff107e24 */ /* 0x000fe4000f8e00ff */
[----:B---3--:R-:W-:-:S05]  /*1150*/  IMAD R13, R29, UR10, R12 ;  /* 0x0000000a1d0d7c24 */ /* 0x008fca000f8e020c */
[----:B------:R-:W-:-:S05]  /*1160*/  IADD3 R13, PT, PT, R13, 0x6, RZ ;  /* 0x000000060d0d7810 */ /* 0x000fca0007ffe0ff */
[----:B------:R-:W-:-:S05]  /*1170*/  IMAD.WIDE R14, R13, 0x4, R8 ;  /* 0x000000040d0e7825 */ /* 0x000fca00078e0208 */
[----:B------:R2:W-:Y:S04]  /*1180*/  STG.E desc[UR12][R14.64], R11 ;  /* 0x0000000b0e007986 */ /* 0x0005e8000c10190c */
[----:B------:R-:W3:Y:S01]  /*1190*/  LDG.E R17, desc[UR12][R16.64] ;  /* 0x0000000c10117981 */ /* 0x000ee2000c1e1900 */
[----:B------:R-:W-:Y:S02]  /*11a0*/  VIADD R10, R10, 0x8 ;  /* 0x000000080a0a7836 */ /* 0x000fe40000000000 */
[----:B---3--:R-:W-:-:S05]  /*11b0*/  IMAD R12, R17, UR10, R12 ;  /* 0x0000000a110c7c24 */ /* 0x008fca000f8e020c */
[----:B------:R-:W-:-:S05]  /*11c0*/  IADD3 R13, PT, PT, R12, 0x7, RZ ;  /* 0x000000070c0d7810 */ /* 0x000fca0007ffe0ff */
[----:B------:R-:W-:-:S05]  /*11d0*/  IMAD.WIDE R8, R13, 0x4, R8 ;  /* 0x000000040d087825 */ /* 0x000fca00078e0208 */
[----:B------:R2:W-:Y:S02]  /*11e0*/  STG.E desc[UR12][R8.64], R11 ;  /* 0x0000000b08007986 */ /* 0x0005e4000c10190c */
.L_x_31:
[----:B------:R-:W-:Y:S05]  /*11f0*/  BRA.U !UP2, `(.L_x_30) ;  /* 0x000000010afc7547 */ /* 0x000fea000b800000 */
[----:B------:R-:W-:Y:S02]  /*1200*/  UIADD3 UR24, UPT, UPT, UR21, -0x1, URZ ;  /* 0xffffffff15187890 */ /* 0x000fe4000fffe0ff */
[----:B------:R-:W-:Y:S02]  /*1210*/  UISETP.NE.AND UP2, UPT, UR22, URZ, UPT ;  /* 0x000000ff1600728c */ /* 0x000fe4000bf45270 */
[----:B------:R-:W-:-:S09]  /*1220*/  UISETP.GE.U32.AND UP1, UPT, UR24, 0x3, UPT ;  /* 0x000000031800788c */ /* 0x000fd2000bf26070 */
[----:B------:R-:W-:Y:S05]  /*1230*/  BRA.U !UP1, `(.L_x_32) ;  /* 0x00000001097c7547 */ /* 0x000fea000b800000 */
[----:B-12---:R-:W-:Y:S01]  /*1240*/  MOV R14, UR4 ;  /* 0x00000004000e7c02 */ /* 0x006fe20008000f00 */
[----:B------:R-:W0:Y:S01]  /*1250*/  LDC.64 R8, c[0x0][0x3f0] ;  /* 0x0000fc00ff087b82 */ /* 0x000e220000000a00 */
[----:B------:R-:W-:-:S05]  /*1260*/  MOV R15, UR5 ;  /* 0x00000005000f7c02 */ /* 0x000fca0008000f00 */
[----:B------:R-:W2:Y:S01]  /*1270*/  LDG.E R14, desc[UR12][R14.64] ;  /* 0x0000000c0e0e7981 */ /* 0x000ea2000c1e1900 */
[----:B------:R-:W-:Y:S01]  /*1280*/  IMAD.IADD R19, R10, 0x1, R7 ;  /* 0x000000010a137824 */ /* 0x000fe200078e0207 */
[----:B------:R-:W-:Y:S01]  /*1290*/  MOV R27, 0xffffffff ;  /* 0xffffffff001b7802 */ /* 0x000fe20000000f00 */
[----:B------:R-:W-:Y:S01]  /*12a0*/  IMAD.U32 R21, RZ, RZ, UR5 ;  /* 0x00000005ff157e24 */ /* 0x000fe2000f8e00ff */
        /* <DEDUP_REMOVED lines=12> */
[----:B0-----:R-:W-:Y:S01]  /*1370*/  MOV R12, UR4 ;  /* 0x00000004000c7c02 */ /* 0x001fe20008000f00 */
[----:B------:R-:W-:Y:S02]  /*1380*/  IMAD.U32 R13, RZ, RZ, UR5 ;  /* 0x00000005ff0d7e24 */ /* 0x000fe4000f8e00ff */
[----:B--2---:R-:W-:-:S05]  /*1390*/  IMAD R11, R24, UR10, R19 ;  /* 0x0000000a180b7c24 */ /* 0x004fca000f8e0213 */
[----:B------:R-:W-:-:S05]  /*13a0*/  IADD3 R11, PT, PT, R11, 0x2, RZ ;  /* 0x000000020b0b7810 */ /* 0x000fca0007ffe0ff */
[----:B------:R-:W-:-:S05]  /*13b0*/  IMAD.WIDE R16, R11, 0x4, R8 ;  /* 0x000000040b107825 */ /* 0x000fca00078e0208 */
[----:B------:R3:W-:Y:S04]  /*13c0*/  STG.E desc[UR12][R16.64], R27 ;  /* 0x0000001b10007986 */ /* 0x0007e8000c10190c */
[----:B------:R-:W2:Y:S01]  /*13d0*/  LDG.E R12, desc[UR12][R12.64] ;  /* 0x0000000c0c0c7981 */ /* 0x000ea2000c1e1900 */
[----:B------:R-:W-:Y:S01]  /*13e0*/  IADD3 R10, PT, PT, R10, 0x4, RZ ;  /* 0x000000040a0a7810 */ /* 0x000fe20007ffe0ff */
[----:B--2---:R-:W-:-:S05]  /*13f0*/  IMAD R11, R12, UR10, R19 ;  /* 0x0000000a0c0b7c24 */ /* 0x004fca000f8e0213 */
[----:B------:R-:W-:-:S05]  /*1400*/  IADD3 R11, PT, PT, R11, 0x3, RZ ;  /* 0x000000030b0b7810 */ /* 0x000fca0007ffe0ff */
[----:B------:R-:W-:-:S05]  /*1410*/  IMAD.WIDE R8, R11, 0x4, R8 ;  /* 0x000000040b087825 */ /* 0x000fca00078e0208 */
[----:B------:R3:W-:Y:S02]  /*1420*/  STG.E desc[UR12][R8.64], R27 ;  /* 0x0000001b08007986 */ /* 0x0007e4000c10190c */
.L_x_32:
[----:B------:R-:W-:Y:S05]  /*1430*/  BRA.U !UP2, `(.L_x_30) ;  /* 0x000000010a6c7547 */ /* 0x000fea000b800000 */
[----:B-123--:R-:W-:Y:S01]  /*1440*/  IMAD.U32 R14, RZ, RZ, UR4 ;  /* 0x00000004ff0e7e24 */ /* 0x00efe2000f8e00ff */
[----:B------:R-:W-:Y:S01]  /*1450*/  MOV R15, UR5 ;  /* 0x00000005000f7c02 */ /* 0x000fe20008000f00 */
[----:B------:R-:W0:Y:S04]  /*1460*/  LDC.64 R12, c[0x0][0x3f0] ;  /* 0x0000fc00ff0c7b82 */ /* 0x000e280000000a00 */
[----:B------:R-:W2:Y:S01]  /*1470*/  LDG.E R14, desc[UR12][R14.64] ;  /* 0x0000000c0e0e7981 */ /* 0x000ea2000c1e1900 */
[----:B------:R-:W-:Y:S01]  /*1480*/  IADD3 R17, PT, PT, R7, R10, RZ ;  /* 0x0000000a07117210 */ /* 0x000fe20007ffe0ff */
[----:B------:R-:W-:Y:S01]  /*1490*/  IMAD.MOV.U32 R19, RZ, RZ, -0x1 ;  /* 0xffffffffff137424 */ /* 0x000fe200078e00ff */
[----:B------:R-:W-:-:S03]  /*14a0*/  UISETP.NE.AND UP1, UPT, UR22, 0x1, UPT ;  /* 0x000000011600788c */ /* 0x000fc6000bf25270 */
[----:B--2---:R-:W-:-:S04]  /*14b0*/  IMAD R9, R14, UR10, R17 ;  /* 0x0000000a0e097c24 */ /* 0x004fc8000f8e0211 */
[----:B0-----:R-:W-:-:S05]  /*14c0*/  IMAD.WIDE R8, R9, 0x4, R12 ;  /* 0x0000000409087825 */ /* 0x001fca00078e020c */
[----:B------:R0:W-:Y:S01]  /*14d0*/  STG.E desc[UR12][R8.64], R19 ;  /* 0x0000001308007986 */ /* 0x0001e2000c10190c */
[----:B------:R-:W-:Y:S05]  /*14e0*/  BRA.U !UP1, `(.L_x_30) ;  /* 0x0000000109407547 */ /* 0x000fea000b800000 */
[----:B------:R-:W-:Y:S02]  /*14f0*/  MOV R10, UR4 ;  /* 0x00000004000a7c02 */ /* 0x000fe40008000f00 */
[----:B------:R-:W-:-:S05]  /*1500*/  MOV R11, UR5 ;  /* 0x00000005000b7c02 */ /* 0x000fca0008000f00 */
[----:B------:R-:W2:Y:S01]  /*1510*/  LDG.E R10, desc[UR12][R10.64] ;  /* 0x0000000c0a0a7981 */ /* 0x000ea2000c1e1900 */
[----:B------:R-:W-:Y:S01]  /*1520*/  UISETP.NE.AND UP1, UPT, UR22, 0x2, UPT ;  /* 0x000000021600788c */ /* 0x000fe2000bf25270 */
[----:B------:R-:W-:Y:S02]  /*1530*/  MOV R14, UR4 ;  /* 0x00000004000e7c02 */ /* 0x000fe40008000f00 */
[----:B------:R-:W-:-:S03]  /*1540*/  MOV R15, UR5 ;  /* 0x00000005000f7c02 */ /* 0x000fc60008000f00 */
[----:B------:R-:W-:Y:S01]  /*1550*/  PLOP3.LUT P0, PT, PT, PT, UP1, 0x80, 0x8 ;  /* 0x000000000008781c */ /* 0x000fe20003f0f018 */
[----:B--2---:R-:W-:-:S04]  /*1560*/  IMAD R7, R10, UR10, R17 ;  /* 0x0000000a0a077c24 */ /* 0x004fc8000f8e0211 */
[----:B------:R-:W-:-:S04]  /*1570*/  VIADD R7, R7, 0x1 ;  /* 0x0000000107077836 */ /* 0x000fc80000000000 */
[----:B0-----:R-:W-:-:S05]  /*1580*/  IMAD.WIDE R8, R7, 0x4, R12 ;  /* 0x0000000407087825 */ /* 0x001fca00078e020c */
[----:B------:R4:W-:Y:S04]  /*1590*/  STG.E desc[UR12][R8.64], R19 ;  /* 0x0000001308007986 */ /* 0x0009e8000c10190c */
[----:B------:R-:W2:Y:S02]  /*15a0*/  @P0 LDG.E R14, desc[UR12][R14.64] ;  /* 0x0000000c0e0e0981 */ /* 0x000ea4000c1e1900 */
[----:B--2---:R-:W-:-:S04]  /*15b0*/  @P0 IMAD R7, R14, UR10, R17 ;  /* 0x0000000a0e070c24 */ /* 0x004fc8000f8e0211 */
[----:B------:R-:W-:-:S04]  /*15c0*/  @P0 VIADD R7, R7, 0x2 ;  /* 0x0000000207070836 */ /* 0x000fc80000000000 */
[----:B------:R-:W-:-:S05]  /*15d0*/  @P0 IMAD.WIDE R10, R7, 0x4, R12 ;  /* 0x00000004070a0825 */ /* 0x000fca00078e020c */
[----:B------:R4:W-:Y:S02]  /*15e0*/  @P0 STG.E desc[UR12][R10.64], R19 ;  /* 0x000000130a000986 */ /* 0x0009e4000c10190c */
.L_x_30:
[----:B0-234-:R-:W-:Y:S02]  /*15f0*/  MOV R9, UR7 ;  /* 0x0000000700097c02 */ /* 0x01dfe40008000f00 */
[----:B------:R-:W-:-:S05]  /*1600*/  MOV R8, UR6 ;  /* 0x0000000600087c02 */ /* 0x000fca0008000f00 */
[----:B------:R-:W2:Y:S01]  /*1610*/  LDG.E R9, desc[UR12][R8.64] ;  /* 0x0000000c08097981 */ /* 0x000ea2000c1e1900 */
[----:B------:R-:W-:-:S05]  /*1620*/  VIADD R2, R2, UR25 ;  /* 0x0000001902027c36 */ /* 0x000fca0008000000 */
[----:B--2---:R-:W-:-:S13]  /*1630*/  ISETP.GE.AND P0, PT, R2, R9, PT ;  /* 0x000000090200720c */ /* 0x004fda0003f06270 */
[----:B------:R-:W-:Y:S05]  /*1640*/  @!P0 BRA `(.L_x_33) ;  /* 0xfffffff000288947 */ /* 0x000fea000383ffff */
[----:B------:R-:W-:Y:S05]  /*1650*/  BRA `(.L_x_26) ;  /* 0x0000001000687947 */ /* 0x000fea0003800000 */
.L_x_27:
[----:B------:R-:W-:-:S07]  /*1660*/  MOV R2, R5 ;  /* 0x0000000500027202 */ /* 0x000fce0000000f00 */
.L_x_40:
[----:B------:R-:W-:Y:S02]  /*1670*/  HFMA2 R10, -RZ, RZ, 0, 0 ;  /* 0x00000000ff0a7431 */ /* 0x000fe400000001ff */
[----:B0-234-:R-:W-:-:S07]  /*1680*/  IMAD R7, R2, UR10, RZ ;  /* 0x0000000a02077c24 */ /* 0x01dfce000f8e02ff */
.L_x_39:
[----:B01234-:R-:W-:Y:S01]  /*1690*/  IMAD.U32 R14, RZ, RZ, UR4 ;  /* 0x00000004ff0e7e24 */ /* 0x01ffe2000f8e00ff */
[----:B------:R-:W-:Y:S01]  /*16a0*/  MOV R15, UR5 ;  /* 0x00000005000f7c02 */ /* 0x000fe20008000f00 */
[----:B------:R-:W0:Y:S04]  /*16b0*/  LDC.64 R12, c[0x0][0x3f0] ;  /* 0x0000fc00ff0c7b82 */ /* 0x000e280000000a00 */
[----:B------:R-:W2:Y:S01]  /*16c0*/  LDG.E R14, desc[UR12][R14.64] ;  /* 0x0000000c0e0e7981 */ /* 0x000ea2000c1e1900 */
[----:B------:R-:W-:Y:S01]  /*16d0*/  IADD3 R11, PT, PT, R7, R10, RZ ;  /* 0x0000000a070b7210 */ /* 0x000fe20007ffe0ff */
[----:B------:R-:W-:Y:S01]  /*16e0*/  IMAD.MOV.U32 R17, RZ, RZ, -0x1 ;  /* 0xffffffffff117424 */ /* 0x000fe200078e00ff */
[----:B------:R-:W-:Y:S01]  /*16f0*/  UISETP.GE.U32.AND UP1, UPT, UR15, 0xf, UPT ;  /* 0x0000000f0f00788c */ /* 0x000fe2000bf26070 */
[----:B------:R-:W-:-:S02]  /*1700*/  IADD3 R10, PT, PT, R10, 0x1, RZ ;  /* 0x000000010a0a7810 */ /* 0x000fc40007ffe0ff */
[----:B------:R-:W-:Y:S02]  /*1710*/  MOV R8, RZ ;  /* 0x000000ff00087202 */ /* 0x000fe40000000f00 */
[----:B------:R-:W-:Y:S01]  /*1720*/  ISETP.NE.AND P1, PT, R10, UR10, PT ;  /* 0x0000000a0a007c0c */ /* 0x000fe2000bf25270 */
[----:B--2---:R-:W-:-:S04]  /*1730*/  IMAD R9, R14, UR10, R11 ;  /* 0x0000000a0e097c24 */ /* 0x004fc8000f8e020b */
[----:B0-----:R-:W-:-:S05]  /*1740*/  IMAD.WIDE R12, R9, 0x4, R12 ;  /* 0x00000004090c7825 */ /* 0x001fca00078e020c */
[----:B------:R0:W-:Y:S01]  /*1750*/  STG.E desc[UR12][R12.64], R17 ;  /* 0x000000110c007986 */ /* 0x0001e2000c10190c */
[----:B------:R-:W-:Y:S05]  /*1760*/  BRA.U !UP1, `(.L_x_34) ;  /* 0x0000000509e87547 */ /* 0x000fea000b800000 */
[----:B0-----:R-:W0:Y:S01]  /*1770*/  LDC R12, c[0x0][0x3a4] ;  /* 0x0000e900ff0c7b82 */ /* 0x001e220000000800 */
[----:B------:R-:W-:-:S07]  /*1780*/  IMAD.MOV.U32 R13, RZ, RZ, RZ ;  /* 0x000000ffff0d7224 */ /* 0x000fce00078e00ff */
[----:B------:R-:W1:Y:S02]  /*1790*/  LDC.64 R8, c[0x0][0x3e8] ;  /* 0x0000fa00ff087b82 */ /* 0x000e640000000a00 */
.L_x_35:
[----:B--2---:R-:W-:Y:S01]  /*17a0*/  MOV R16, UR4 ;  /* 0x0000000400107c02 */ /* 0x004fe20008000f00 */
[----:B------:R-:W2:Y:S01]  /*17b0*/  LDCU UR24, c[0x0][0x388] ;  /* 0x00007100ff1877ac */ /* 0x000ea20008000800 */
[----:B------:R-:W-:-:S05]  /*17c0*/  MOV R17, UR5 ;  /* 0x0000000500117c02 */ /* 0x000fca0008000f00 */
[----:B------:R-:W3:Y:S01]  /*17d0*/  LDG.E R16, desc[UR12][R16.64] ;  /* 0x0000000c10107981 */ /* 0x000ee2000c1e1900 */
[----:B------:R-:W-:Y:S01]  /*17e0*/  IMAD.U32 R20, RZ, RZ, UR4 ;  /* 0x00000004ff147e24 */ /* 0x000fe2000f8e00ff */
[----:B------:R-:W-:Y:S01]  /*17f0*/  MOV R21, UR5 ;  /* 0x0000000500157c02 */ /* 0x000fe20008000f00 */
[----:B---3--:R-:W-:-:S04]  /*1800*/  IMAD R14, R16, UR10, R11 ;  /* 0x0000000a100e7c24 */ /* 0x008fc8000f8e020b */
[----:B--2---:R-:W-:-:S04]  /*1810*/  IMAD R15, R14, UR24, R13 ;  /* 0x000000180e0f7c24 */ /* 0x004fc8000f8e020d */
[----:B-1----:R-:W-:-:S05]  /*1820*/  IMAD.WIDE R14, R15, 0x4, R8 ;  /* 0x000000040f0e7825 */ /* 0x002fca00078e0208 */
[----:B0-----:R0:W-:Y:S04]  /*1830*/  STG.E desc[UR12][R14.64], R12 ;  /* 0x0000000c0e007986 */ /* 0x0011e8000c10190c */
[----:B------:R-:W2:Y:S01]  /*1840*/  LDG.E R20, desc[UR12][R20.64] ;  /* 0x0000000c14147981 */ /* 0x000ea2000c1e1900 */
[----:B------:R-:W-:Y:S01]  /*1850*/  MOV R25, UR5 ;  /* 0x0000000500197c02 */ /* 0x000fe20008000f00 */
[----:B--2---:R-:W-:-:S04]  /*1860*/  IMAD R24, R20, UR10, R11 ;  /* 0x0000000a14187c24 */ /* 0x004fc8000f8e020b */
[----:B------:R-:W-:-:S05]  /*1870*/  IMAD R24, R24, UR24, R13 ;  /* 0x0000001818187c24 */ /* 0x000fca000f8e020d */
[----:B------:R-:W-:Y:S01]  /*1880*/  IADD3 R19, PT, PT, R24, 0x1, RZ ;  /* 0x0000000118137810 */ /* 0x000fe20007ffe0ff */
[----:B------:R-:W-:-:S04]  /*1890*/  IMAD.U32 R24, RZ, RZ, UR4 ;  /* 0x00000004ff187e24 */ /* 0x000fc8000f8e00ff */
[----:B------:R-:W-:-:S05]  /*18a0*/  IMAD.WIDE R16, R19, 0x4, R8 ;  /* 0x0000000413107825 */ /* 0x000fca00078e0208 */
[----:B------:R1:W-:Y:S04]  /*18b0*/  STG.E desc[UR12][R16.64], R12 ;  /* 0x0000000c10007986 */ /* 0x0003e8000c10190c */
[----:B------:R-:W2:Y:S01]  /*18c0*/  LDG.E R24, desc[UR12][R24.64] ;  /* 0x0000000c18187981 */ /* 0x000ea2000c1e1900 */
[----:B------:R-:W-:Y:S02]  /*18d0*/  IMAD.U32 R20, RZ, RZ, UR4 ;  /* 0x00000004ff147e24 */ /* 0x000fe4000f8e00ff */
[----:B--2---:R-:W-:-:S04]  /*18e0*/  IMAD R26, R24, UR10, R11 ;  /* 0x0000000a181a7c24 */ /* 0x004fc8000f8e020b */
[----:B------:R-:W-:-:S05]  /*18f0*/  IMAD R26, R26, UR24, R13 ;  /* 0x000000181a1a7c24 */ /* 0x000fca000f8e020d */
[----:B0-----:R-:W-:-:S05]  /*1900*/  IADD3 R15, PT, PT, R26, 0x2, RZ ;  /* 0x000000021a0f7810 */ /* 0x001fca0007ffe0ff */
[----:B------:R-:W-:-:S05]  /*1910*/  IMAD.WIDE R14, R15, 0x4, R8 ;  /* 0x000000040f0e7825 */ /* 0x000fca00078e0208 */
[----:B------:R0:W-:Y:S04]  /*1920*/  STG.E desc[UR12][R14.64], R12 ;  /* 0x0000000c0e007986 */ /* 0x0001e8000c10190c */
[----:B------:R-:W2:Y:S01]  /*1930*/  LDG.E R20, desc[UR12][R20.64] ;  /* 0x0000000c14147981 */ /* 0x000ea2000c1e1900 */
[----:B------:R-:W-:Y:S01]  /*1940*/  MOV R24, UR4 ;  /* 0x0000000400187c02 */ /* 0x000fe20008000f00 */
[----:B--2---:R-:W-:-:S04]  /*1950*/  IMAD R26, R20, UR10, R11 ;  /* 0x0000000a141a7c24 */ /* 0x004fc8000f8e020b */
[----:B------:R-:W-:-:S05]  /*1960*/  IMAD R26, R26, UR24, R13 ;  /* 0x000000181a1a7c24 */ /* 0x000fca000f8e020d */
[----:B-1----:R-:W-:-:S05]  /*1970*/  IADD3 R17, PT, PT, R26, 0x3, RZ ;  /* 0x000000031a117810 */ /* 0x002fca0007ffe0ff */
[----:B------:R-:W-:-:S05]  /*1980*/  IMAD.WIDE R16, R17, 0x4, R8 ;  /* 0x0000000411107825 */ /* 0x000fca00078e0208 */
[----:B------:R1:W-:Y:S04]  /*1990*/  STG.E desc[UR12][R16.64], R12 ;  /* 0x0000000c10007986 */ /* 0x0003e8000c10190c */
[----:B------:R-:W2:Y:S01]  /*19a0*/  LDG.E R24, desc[UR12][R24.64] ;  /* 0x0000000c18187981 */ /* 0x000ea2000c1e1900 */
[----:B------:R-:W-:Y:S01]  /*19b0*/  MOV R20, UR4 ;  /* 0x0000000400147c02 */ /* 0x000fe20008000f00 */
[----:B--2---:R-:W-:-:S04]  /*19c0*/  IMAD R26, R24, UR10, R11 ;  /* 0x0000000a181a7c24 */ /* 0x004fc8000f8e020b */
[----:B------:R-:W-:-:S04]  /*19d0*/  IMAD R26, R26, UR24, R13 ;  /* 0x000000181a1a7c24 */ /* 0x000fc8000f8e020d */
[----:B0-----:R-:W-:-:S04]  /*19e0*/  VIADD R15, R26, 0x4 ;  /* 0x000000041a0f7836 */ /* 0x001fc80000000000 */
[----:B------:R-:W-:-:S05]  /*19f0*/  IMAD.WIDE R14, R15, 0x4, R8 ;  /* 0x000000040f0e7825 */ /* 0x000fca00078e0208 */
[----:B------:R0:W-:Y:S04]  /*1a00*/  STG.E desc[UR12][R14.64], R12 ;  /* 0x0000000c0e007986 */ /* 0x0001e8000c10190c */
[----:B------:R-:W2:Y:S01]  /*1a10*/  LDG.E R20, desc[UR12][R20.64] ;  /* 0x0000000c14147981 */ /* 0x000ea2000c1e1900 */
[----:B------:R-:W-:Y:S02]  /*1a20*/  IMAD.U32 R24, RZ, RZ, UR4 ;  /* 0x00000004ff187e24 */ /* 0x000fe4000f8e00ff */
        /* <DEDUP_REMOVED lines=15> */
[----:B------:R-:W-:-:S04]  /*1b20*/  IMAD R26, R26, UR24, R13 ;  /* 0x000000181a1a7c24 */ /* 0x000fc8000f8e020d */
[----:B-1----:R-:W-:-:S04]  /*1b30*/  VIADD R17, R26, 0x7 ;  /* 0x000000071a117836 */ /* 0x002fc80000000000 */
        /* <DEDUP_REMOVED lines=51> */
[----:B------:R-:W3:Y:S02]  /*1e70*/  LDG.E R20, desc[UR12][R20.64] ;  /* 0x0000000c14147981 */ /* 0x000ee4000c1e1900 */
[----:B---3--:R-:W-:-:S04]  /*1e80*/  IMAD R26, R20, UR10, R11 ;  /* 0x0000000a141a7c24 */ /* 0x008fc8000f8e020b */
[----:B------:R-:W-:Y:S01]  /*1e90*/  IMAD R26, R26, UR24, R13 ;  /* 0x000000181a1a7c24 */ /* 0x000fe2000f8e020d */
[----:B------:R-:W-:-:S04]  /*1ea0*/  IADD3 R13, PT, PT, R13, 0x10, RZ ;  /* 0x000000100d0d7810 */ /* 0x000fc80007ffe0ff */
[----:B-1----:R-:W-:Y:S02]  /*1eb0*/  IADD3 R17, PT, PT, R26, 0xf, RZ ;  /* 0x0000000f1a117810 */ /* 0x002fe40007ffe0ff */
[----:B------:R-:W-:-:S03]  /*1ec0*/  ISETP.NE.AND P0, PT, R13, UR23, PT ;  /* 0x000000170d007c0c */ /* 0x000fc6000bf05270 */
[----:B------:R-:W-:-:S05]  /*1ed0*/  IMAD.WIDE R16, R17, 0x4, R8 ;  /* 0x0000000411107825 */ /* 0x000fca00078e0208 */
[----:B------:R2:W-:Y:S05]  /*1ee0*/  STG.E desc[UR12][R16.64], R12 ;  /* 0x0000000c10007986 */ /* 0x0005ea000c10190c */
[----:B------:R-:W-:Y:S05]  /*1ef0*/  @P0 BRA `(.L_x_35) ;  /* 0xfffffff800280947 */ /* 0x000fea000383ffff */
[----:B------:R-:W-:-:S07]  /*1f00*/  IMAD.U32 R8, RZ, RZ, UR23 ;  /* 0x00000017ff087e24 */ /* 0x000fce000f8e00ff */
.L_x_34:
[----:B------:R-:W-:-:S09]  /*1f10*/  UISETP.NE.AND UP1, UPT, UR16, URZ, UPT ;  /* 0x000000ff1000728c */ /* 0x000fd2000bf25270 */
[----:B------:R-:W-:Y:S05]  /*1f20*/  BRA.U !UP1, `(.L_x_36) ;  /* 0x0000000909187547 */ /* 0x000fea000b800000 */
[----:B------:R-:W-:Y:S02]  /*1f30*/  UISETP.GE.U32.AND UP1, UPT, UR17, 0x7, UPT ;  /* 0x000000071100788c */ /* 0x000fe4000bf26070 */
[----:B------:R-:W-:-:S07]  /*1f40*/  UISETP.NE.AND UP2, UPT, UR18, URZ, UPT ;  /* 0x000000ff1200728c */ /* 0x000fce000bf45270 */
[----:B------:R-:W-:Y:S05]  /*1f50*/  BRA.U !UP1, `(.L_x_37) ;  /* 0x0000000109f87547 */ /* 0x000fea000b800000 */
[----:B--2---:R-:W-:Y:S01]  /*1f60*/  MOV R16, UR4 ;  /* 0x0000000400107c02 */ /* 0x004fe20008000f00 */
[----:B0-----:R-:W0:Y:S01]  /*1f70*/  LDC.64 R12, c[0x0][0x3e8] ;  /* 0x0000fa00ff0c7b82 */ /* 0x001e220000000a00 */
[----:B------:R-:W-:Y:S01]  /*1f80*/  MOV R17, UR5 ;  /* 0x0000000500117c02 */ /* 0x000fe20008000f00 */
[----:B------:R-:W1:Y:S04]  /*1f90*/  LDCU UR24, c[0x0][0x388] ;  /* 0x00007100ff1877ac */ /* 0x000e680008000800 */
[----:B------:R-:W2:Y:S01]  /*1fa0*/  LDG.E R16, desc[UR12][R16.64] ;  /* 0x0000000c10107981 */ /* 0x000ea2000c1e1900 */
[----:B------:R-:W-:Y:S01]  /*1fb0*/  IMAD.U32 R20, RZ, RZ, UR4 ;  /* 0x00000004ff147e24 */ /* 0x000fe2000f8e00ff */
[----:B------:R-:W3:Y:S01]  /*1fc0*/  LDC R9, c[0x0][0x3a4] ;  /* 0x0000e900ff097b82 */ /* 0x000ee20000000800 */
[----:B------:R-:W-:Y:S01]  /*1fd0*/  MOV R21, UR5 ;  /* 0x0000000500157c02 */ /* 0x000fe20008000f00 */
[----:B--2---:R-:W-:-:S04]  /*1fe0*/  IMAD R15, R16, UR10, R11 ;  /* 0x0000000a100f7c24 */ /* 0x004fc8000f8e020b */
[----:B-1----:R-:W-:-:S04]  /*1ff0*/  IMAD R15, R15, UR24, R8 ;  /* 0x000000180f0f7c24 */ /* 0x002fc8000f8e0208 */
[----:B0-----:R-:W-:-:S05]  /*2000*/  IMAD.WIDE R14, R15, 0x4, R12 ;  /* 0x000000040f0e7825 */ /* 0x001fca00078e020c */
[----:B---3--:R0:W-:Y:S04]  /*2010*/  STG.E desc[UR12][R14.64], R9 ;  /* 0x000000090e007986 */ /* 0x0081e8000c10190c */
[----:B------:R-:W2:Y:S01]  /*2020*/  LDG.E R20, desc[UR12][R20.64] ;  /* 0x0000000c14147981 */ /* 0x000ea2000c1e1900 */
[----:B------:R-:W-:Y:S01]  /*2030*/  IMAD.U32 R24, RZ, RZ, UR4 ;  /* 0x00000004ff187e24 */ /* 0x000fe2000f8e00ff */
[----:B------:R-:W-:Y:S01]  /*2040*/  MOV R25, UR5 ;  /* 0x0000000500197c02 */ /* 0x000fe20008000f00 */
[----:B--2---:R-:W-:-:S04]  /*2050*/  IMAD R19, R20, UR10, R11 ;  /* 0x0000000a14137c24 */ /* 0x004fc8000f8e020b */
[----:B------:R-:W-:-:S05]  /*2060*/  IMAD R19, R19, UR24, R8 ;  /* 0x0000001813137c24 */ /* 0x000fca000f8e0208 */
[----:B------:R-:W-:-:S05]  /*2070*/  IADD3 R17, PT, PT, R19, 0x1, RZ ;  /* 0x0000000113117810 */ /* 0x000fca0007ffe0ff */
        /* <DEDUP_REMOVED lines=37> */
[----:B------:R-:W2:Y:S02]  /*22d0*/  LDG.E R20, desc[UR12][R20.64] ;  /* 0x0000000c14147981 */ /* 0x000ea4000c1e1900 */
[----:B--2---:R-:W-:-:S04]  /*22e0*/  IMAD R19, R20, UR10, R11 ;  /* 0x0000000a14137c24 */ /* 0x004fc8000f8e020b */
[----:B------:R-:W-:Y:S01]  /*22f0*/  IMAD R19, R19, UR24, R8 ;  /* 0x0000001813137c24 */ /* 0x000fe2000f8e0208 */
[----:B------:R-:W-:-:S03]  /*2300*/  IADD3 R8, PT, PT, R8, 0x8, RZ ;  /* 0x0000000808087810 */ /* 0x000fc60007ffe0ff */
[----:B------:R-:W-:-:S04]  /*2310*/  VIADD R19, R19, 0x7 ;  /* 0x0000000713137836 */ /* 0x000fc80000000000 */
[----:B------:R-:W-:-:S05]  /*2320*/  IMAD.WIDE R12, R19, 0x4, R12 ;  /* 0x00000004130c7825 */ /* 0x000fca00078e020c */
[----:B------:R1:W-:Y:S02]  /*2330*/  STG.E desc[UR12][R12.64], R9 ;  /* 0x000000090c007986 */ /* 0x0003e4000c10190c */
.L_x_37:
[----:B------:R-:W-:Y:S05]  /*2340*/  BRA.U !UP2, `(.L_x_36) ;  /* 0x000000050a107547 */ /* 0x000fea000b800000 */
[----:B------:R-:W-:Y:S02]  /*2350*/  UISETP.GE.U32.AND UP1, UPT, UR19, 0x3, UPT ;  /* 0x000000031300788c */ /* 0x000fe4000bf26070 */
[----:B------:R-:W-:-:S07]  /*2360*/  UISETP.NE.AND UP2, UPT, UR9, URZ, UPT ;  /* 0x000000ff0900728c */ /* 0x000fce000bf45270 */
[----:B------:R-:W-:Y:S05]  /*2370*/  BRA.U !UP1, `(.L_x_38) ;  /* 0x0000000109887547 */ /* 0x000fea000b800000 */
[----:B-12---:R-:W-:Y:S01]  /*2380*/  MOV R16, UR4 ;  /* 0x0000000400107c02 */ /* 0x006fe20008000f00 */
[----:B0-----:R-:W-:Y:S01]  /*2390*/  IMAD.U32 R17, RZ, RZ, UR5 ;  /* 0x00000005ff117e24 */ /* 0x001fe2000f8e00ff */
[----:B------:R-:W0:Y:S01]  /*23a0*/  LDC.64 R12, c[0x0][0x3e8] ;  /* 0x0000fa00ff0c7b82 */ /* 0x000e220000000a00 */
[----:B------:R-:W1:Y:S03]  /*23b0*/  LDCU UR24, c[0x0][0x388] ;  /* 0x00007100ff1877ac */ /* 0x000e660008000800 */
[----:B------:R-:W2:Y:S01]  /*23c0*/  LDG.E R16, desc[UR12][R16.64] ;  /* 0x0000000c10107981 */ /* 0x000ea2000c1e1900 */
[----:B------:R-:W-:Y:S02]  /*23d0*/  MOV R20, UR4 ;  /* 0x0000000400147c02 */ /* 0x000fe40008000f00 */
[----:B------:R-:W-:Y:S01]  /*23e0*/  MOV R21, UR5 ;  /* 0x0000000500157c02 */ /* 0x000fe20008000f00 */
[----:B------:R-:W3:Y:S01]  /*23f0*/  LDC R19, c[0x0][0x3a4] ;  /* 0x0000e900ff137b82 */ /* 0x000ee20000000800 */
[----:B--2---:R-:W-:-:S04]  /*2400*/  IMAD R9, R16, UR10, R11 ;  /* 0x0000000a10097c24 */ /* 0x004fc8000f8e020b */
[----:B-1----:R-:W-:-:S04]  /*2410*/  IMAD R9, R9, UR24, R8 ;  /* 0x0000001809097c24 */ /* 0x002fc8000f8e0208 */
[----:B0-----:R-:W-:-:S05]  /*2420*/  IMAD.WIDE R14, R9, 0x4, R12 ;  /* 0x00000004090e7825 */ /* 0x001fca00078e020c */
[----:B---3--:R0:W-:Y:S04]  /*2430*/  STG.E desc[UR12][R14.64], R19 ;  /* 0x000000130e007986 */ /* 0x0081e8000c10190c */
[----:B------:R-:W2:Y:S01]  /*2440*/  LDG.E R20, desc[UR12][R20.64] ;  /* 0x0000000c14147981 */ /* 0x000ea2000c1e1900 */
[----:B------:R-:W-:Y:S02]  /*2450*/  MOV R24, UR4 ;  /* 0x0000000400187c02 */ /* 0x000fe40008000f00 */
[----:B------:R-:W-:Y:S01]  /*2460*/  MOV R25, UR5 ;  /* 0x0000000500197c02 */ /* 0x000fe20008000f00 */
[----:B--2---:R-:W-:-:S04]  /*2470*/  IMAD R9, R20, UR10, R11 ;  /* 0x0000000a14097c24 */ /* 0x004fc8000f8e020b */
[----:B------:R-:W-:-:S04]  /*2480*/  IMAD R9, R9, UR24, R8 ;  /* 0x0000001809097c24 */ /* 0x000fc8000f8e0208 */
[----:B------:R-:W-:-:S04]  /*2490*/  VIADD R9, R9, 0x1 ;  /* 0x0000000109097836 */ /* 0x000fc80000000000 */
[----:B------:R-:W-:-:S05]  /*24a0*/  IMAD.WIDE R16, R9, 0x4, R12 ;  /* 0x0000000409107825 */ /* 0x000fca00078e020c */
[----:B------:R3:W-:Y:S04]  /*24b0*/  STG.E desc[UR12][R16.64], R19 ;  /* 0x0000001310007986 */ /* 0x0007e8000c10190c */
[----:B------:R-:W2:Y:S01]  /*24c0*/  LDG.E R24, desc[UR12][R24.64] ;  /* 0x0000000c18187981 */ /* 0x000ea2000c1e1900 */
[----:B------:R-:W-:Y:S01]  /*24d0*/  MOV R20, UR4 ;  /* 0x0000000400147c02 */ /* 0x000fe20008000f00 */
[----:B--2---:R-:W-:-:S04]  /*24e0*/  IMAD R9, R24, UR10, R11 ;  /* 0x0000000a18097c24 */ /* 0x004fc8000f8e020b */
[----:B------:R-:W-:-:S04]  /*24f0*/  IMAD R9, R9, UR24, R8 ;  /* 0x0000001809097c24 */ /* 0x000fc8000f8e0208 */
[----:B------:R-:W-:-:S04]  /*2500*/  VIADD R9, R9, 0x2 ;  /* 0x0000000209097836 */ /* 0x000fc80000000000 */
[----:B0-----:R-:W-:-:S05]  /*2510*/  IMAD.WIDE R14, R9, 0x4, R12 ;  /* 0x00000004090e7825 */ /* 0x001fca00078e020c */
[----:B------:R3:W-:Y:S04]  /*2520*/  STG.E desc[UR12][R14.64], R19 ;  /* 0x000000130e007986 */ /* 0x0007e8000c10190c */
[----:B------:R-:W2:Y:S02]  /*2530*/  LDG.E R20, desc[UR12][R20.64] ;  /* 0x0000000c14147981 */ /* 0x000ea4000c1e1900 */
[----:B--2---:R-:W-:-:S04]  /*2540*/  IMAD R9, R20, UR10, R11 ;  /* 0x0000000a14097c24 */ /* 0x004fc8000f8e020b */
[----:B------:R-:W-:Y:S02]  /*2550*/  IMAD R9, R9, UR24, R8 ;  /* 0x0000001809097c24 */ /* 0x000fe4000f8e0208 */
[----:B------:R-:W-:-:S03]  /*2560*/  VIADD R8, R8, 0x4 ;  /* 0x0000000408087836 */ /* 0x000fc60000000000 */
[----:B------:R-:W-:-:S05]  /*2570*/  IADD3 R9, PT, PT, R9, 0x3, RZ ;  /* 0x0000000309097810 */ /* 0x000fca0007ffe0ff */
[----:B------:R-:W-:-:S05]  /*2580*/  IMAD.WIDE R12, R9, 0x4, R12 ;  /* 0x00000004090c7825 */ /* 0x000fca00078e020c */
[----:B------:R3:W-:Y:S02]  /*2590*/  STG.E desc[UR12][R12.64], R19 ;  /* 0x000000130c007986 */ /* 0x0007e4000c10190c */
.L_x_38:
[----:B------:R-:W-:Y:S05]  /*25a0*/  BRA.U !UP2, `(.L_x_36) ;  /* 0x000000010a787547 */ /* 0x000fea000b800000 */
[----:B-123--:R-:W-:Y:S01]  /*25b0*/  MOV R16, UR4 ;  /* 0x0000000400107c02 */ /* 0x00efe20008000f00 */
[----:B0-----:R-:W0:Y:S01]  /*25c0*/  LDC.64 R12, c[0x0][0x3e8] ;  /* 0x0000fa00ff0c7b82 */ /* 0x001e220000000a00 */
[----:B------:R-:W-:Y:S01]  /*25d0*/  MOV R17, UR5 ;  /* 0x0000000500117c02 */ /* 0x000fe20008000f00 */
[----:B------:R-:W1:Y:S04]  /*25e0*/  LDCU UR24, c[0x0][0x388] ;  /* 0x00007100ff1877ac */ /* 0x000e680008000800 */
[----:B------:R-:W2:Y:S01]  /*25f0*/  LDG.E R16, desc[UR12][R16.64] ;  /* 0x0000000c10107981 */ /* 0x000ea2000c1e1900 */
[----:B------:R-:W-:Y:S01]  /*2600*/  UISETP.NE.AND UP1, UPT, UR9, 0x1, UPT ;  /* 0x000000010900788c */ /* 0x000fe2000bf25270 */
[----:B------:R-:W3:Y:S01]  /*2610*/  LDC R19, c[0x0][0x3a4] ;  /* 0x0000e900ff137b82 */ /* 0x000ee20000000800 */
[----:B--2---:R-:W-:-:S04]  /*2620*/  IMAD R9, R16, UR10, R11 ;  /* 0x0000000a10097c24 */ /* 0x004fc8000f8e020b */
[----:B-1----:R-:W-:-:S04]  /*2630*/  IMAD R9, R9, UR24, R8 ;  /* 0x0000001809097c24 */ /* 0x002fc8000f8e0208 */
[----:B0-----:R-:W-:-:S05]  /*2640*/  IMAD.WIDE R14, R9, 0x4, R12 ;  /* 0x00000004090e7825 */ /* 0x001fca00078e020c */
[----:B---3--:R4:W-:Y:S01]  /*2650*/  STG.E desc[UR12][R14.64], R19 ;  /* 0x000000130e007986 */ /* 0x0089e2000c10190c */
[----:B------:R-:W-:Y:S05]  /*2660*/  BRA.U !UP1, `(.L_x_36) ;  /* 0x0000000109487547 */ /* 0x000fea000b800000 */
[----:B------:R-:W-:Y:S01]  /*2670*/  IMAD.U32 R16, RZ, RZ, UR4 ;  /* 0x00000004ff107e24 */ /* 0x000fe2000f8e00ff */
[----:B------:R-:W-:-:S05]  /*2680*/  MOV R17, UR5 ;  /* 0x0000000500117c02 */ /* 0x000fca0008000f00 */
[----:B------:R-:W2:Y:S01]  /*2690*/  LDG.E R16, desc[UR12][R16.64] ;  /* 0x0000000c10107981 */ /* 0x000ea2000c1e1900 */
[----:B------:R-:W-:Y:S01]  /*26a0*/  UISETP.NE.AND UP1, UPT, UR9, 0x2, UPT ;  /* 0x000000020900788c */ /* 0x000fe2000bf25270 */
[----:B--2---:R-:W-:-:S04]  /*26b0*/  IMAD R9, R16, UR10, R11 ;  /* 0x0000000a10097c24 */ /* 0x004fc8000f8e020b */
[----:B------:R-:W-:-:S05]  /*26c0*/  IMAD R9, R9, UR24, R8 ;  /* 0x0000001809097c24 */ /* 0x000fca000f8e0208 */
[----:B------:R-:W-:-:S05]  /*26d0*/  IADD3 R9, PT, PT, R9, 0x1, RZ ;  /* 0x0000000109097810 */ /* 0x000fca0007ffe0ff */
[----:B----4-:R-:W-:-:S05]  /*26e0*/  IMAD.WIDE R14, R9, 0x4, R12 ;  /* 0x00000004090e7825 */ /* 0x010fca00078e020c */
[----:B------:R0:W-:Y:S01]  /*26f0*/  STG.E desc[UR12][R14.64], R19 ;  /* 0x000000130e007986 */ /* 0x0001e2000c10190c */
[----:B------:R-:W-:Y:S05]  /*2700*/  BRA.U !UP1, `(.L_x_36) ;  /* 0x0000000109207547 */ /* 0x000fea000b800000 */
[----:B0-----:R-:W-:Y:S01]  /*2710*/  IMAD.U32 R14, RZ, RZ, UR4 ;  /* 0x00000004ff0e7e24 */ /* 0x001fe2000f8e00ff */
[----:B------:R-:W-:-:S05]  /*2720*/  MOV R15, UR5 ;  /* 0x00000005000f7c02 */ /* 0x000fca0008000f00 */
[----:B------:R-:W2:Y:S02]  /*2730*/  LDG.E R14, desc[UR12][R14.64] ;  /* 0x0000000c0e0e7981 */ /* 0x000ea4000c1e1900 */
[----:B--2---:R-:W-:-:S04]  /*2740*/  IMAD R11, R14, UR10, R11 ;  /* 0x0000000a0e0b7c24 */ /* 0x004fc8000f8e020b */
[----:B------:R-:W-:-:S05]  /*2750*/  IMAD R11, R11, UR24, R8 ;  /* 0x000000180b0b7c24 */ /* 0x000fca000f8e0208 */
[----:B------:R-:W-:-:S05]  /*2760*/  IADD3 R11, PT, PT, R11, 0x2, RZ ;  /* 0x000000020b0b7810 */ /* 0x000fca0007ffe0ff */
[----:B------:R-:W-:-:S05]  /*2770*/  IMAD.WIDE R12, R11, 0x4, R12 ;  /* 0x000000040b0c7825 */ /* 0x000fca00078e020c */
[----:B------:R0:W-:Y:S02]  /*2780*/  STG.E desc[UR12][R12.64], R19 ;  /* 0x000000130c007986 */ /* 0x0001e4000c10190c */
.L_x_36:
[----:B------:R-:W-:Y:S05]  /*2790*/  @P1 BRA `(.L_x_39) ;  /* 0xffffffec00bc1947 */ /* 0x000fea000383ffff */
[----:B-1----:R-:W-:Y:S01]  /*27a0*/  MOV R9, UR7 ;  /* 0x0000000700097c02 */ /* 0x002fe20008000f00 */
[----:B------:R-:W-:-:S05]  /*27b0*/  IMAD.U32 R8, RZ, RZ, UR6 ;  /* 0x00000006ff087e24 */ /* 0x000fca000f8e00ff */
[----:B------:R-:W5:Y:S01]  /*27c0*/  LDG.E R9, desc[UR12][R8.64] ;  /* 0x0000000c08097981 */ /* 0x000f62000c1e1900 */
[----:B------:R-:W-:-:S04]  /*27d0*/  IADD3 R2, PT, PT, R2, UR25, RZ ;  /* 0x0000001902027c10 */ /* 0x000fc8000fffe0ff */
[----:B-----5:R-:W-:-:S13]  /*27e0*/  ISETP.GE.AND P0, PT, R2, R9, PT ;  /* 0x000000090200720c */ /* 0x020fda0003f06270 */
[----:B------:R-:W-:Y:S05]  /*27f0*/  @!P0 BRA `(.L_x_40) ;  /* 0xffffffec009c8947 */ /* 0x000fea000383ffff */
.L_x_26:
[----:B------:R-:W-:Y:S05]  /*2800*/  BSYNC.RECONVERGENT B0 ;  /* 0x0000000000007941 */ /* 0x000fea0003800200 */
.L_x_25:
[----:B------:R-:W-:Y:S01]  /*2810*/  BAR.SYNC.DEFER_BLOCKING 0x0 ;  /* 0x0000000000007b1d */ /* 0x000fe20000010000 */
[----:B------:R-:W-:Y:S01]  /*2820*/  IMAD.U32 R8, RZ, RZ, UR6 ;  /* 0x00000006ff087e24 */ /* 0x000fe2000f8e00ff */
[----:B------:R-:W-:-:S05]  /*2830*/  MOV R9, UR7 ;  /* 0x0000000700097c02 */ /* 0x000fca0008000f00 */
[----:B------:R-:W5:Y:S01]  /*2840*/  LDG.E R8, desc[UR12][R8.64] ;  /* 0x0000000c08087981 */ /* 0x000f62000c1e1900 */
[----:B------:R-:W-:Y:S01]  /*2850*/  BSSY.RECONVERGENT B0, `(.L_x_41) ;  /* 0x00002a8000007945 */ /* 0x000fe20003800200 */
[----:B-----5:R-:W-:-:S13]  /*2860*/  ISETP.GE.AND P0, PT, R5, R8, PT ;  /* 0x000000080500720c */ /* 0x020fda0003f06270 */
[----:B------:R-:W-:Y:S05]  /*2870*/  @P0 BRA `(.L_x_42) ;  /* 0x0000002800940947 */ /* 0x000fea0003800000 */
[----:B-1----:R-:W1:Y:S01]  /*2880*/  LDC.64 R20, c[0x0][0x3d8] ;  /* 0x0000f600ff147b82 */ /* 0x002e620000000a00 */
[----:B------:R-:W-:-:S07]  /*2890*/  MOV R7, R5 ;  /* 0x0000000500077202 */ /* 0x000fce0000000f00 */
[----:B------:R-:W0:Y:S01]  /*28a0*/  LDC.64 R8, c[0x0][0x3c0] ;  /* 0x0000f000ff087b82 */ /* 0x000e220000000a00 */
[----:B-1----:R-:W-:-:S04]  /*28b0*/  IMAD.WIDE R20, R18, 0x4, R20 ;  /* 0x0000000412147825 */ /* 0x002fc800078e0214 */
[----:B0--34-:R-:W-:-:S07]  /*28c0*/  IMAD.WIDE R18, R18, 0x4, R8 ;  /* 0x0000000412127825 */ /* 0x019fce00078e0208 */
.L_x_102:
[----:B--2---:R-:W-:Y:S01]  /*28d0*/  IMAD.U32 R14, RZ, RZ, UR4 ;  /* 0x00000004ff0e7e24 */ /* 0x004fe2000f8e00ff */
[----:B------:R-:W-:Y:S01]  /*28e0*/  MOV R15, UR5 ;  /* 0x00000005000f7c02 */ /* 0x000fe20008000f00 */
[----:B0-----:R-:W0:Y:S04]  /*28f0*/  LDC.64 R12, c[0x0][0x3c8] ;  /* 0x0000f200ff0c7b82 */ /* 0x001e280000000a00 */
[----:B------:R-:W2:Y:S04]  /*2900*/  LDG.E R14, desc[UR12][R14.64] ;  /* 0x0000000c0e0e7981 */ /* 0x000ea8000c1e1900 */
[----:B-1----:R-:W1:Y:S01]  /*2910*/  LDC R17, c[0x0][0x3a0] ;  /* 0x0000e800ff117b82 */ /* 0x002e620000000800 */
[----:B--2---:R-:W-:-:S05]  /*2920*/  IADD3 R9, PT, PT, R14, R7, RZ ;  /* 0x000000070e097210 */ /* 0x004fca0007ffe0ff */
[----:B------:R-:W-:-:S04]  /*2930*/  IMAD R9, R9, 0x3, RZ ;  /* 0x0000000309097824 */ /* 0x000fc800078e02ff */
[----:B0-----:R-:W-:-:S05]  /*2940*/  IMAD.WIDE R12, R9, 0x4, R12 ;  /* 0x00000004090c7825 */ /* 0x001fca00078e020c */
[----:B------:R-:W2:Y:S04]  /*2950*/  LDG.E R8, desc[UR12][R12.64] ;  /* 0x0000000c0c087981 */ /* 0x000ea8000c1e1900 */
[----:B------:R0:W5:Y:S04]  /*2960*/  LDG.E R9, desc[UR12][R12.64+0x4] ;  /* 0x0000040c0c097981 */ /* 0x000168000c1e1900 */
[----:B------:R0:W5:Y:S01]  /*2970*/  LDG.E R10, desc[UR12][R12.64+0x8] ;  /* 0x0000080c0c0a7981 */ /* 0x000162000c1e1900 */
[----:B-1----:R-:W1:Y:S01]  /*2980*/  MUFU.RCP R2, R17 ;  /* 0x0000001100027308 */ /* 0x002e620000001000 */
[----:B------:R-:W-:Y:S01]  /*2990*/  BSSY.RECONVERGENT B3, `(.L_x_43) ;  /* 0x000000c000037945 */ /* 0x000fe20003800200 */
[----:B-1----:R-:W-:-:S04]  /*29a0*/  FFMA R11, R2, -R17, 1 ;  /* 0x3f800000020b7423 */ /* 0x002fc80000000811 */
[----:B------:R-:W-:Y:S02]  /*29b0*/  FFMA R11, R2, R11, R2 ;  /* 0x0000000b020b7223 */ /* 0x000fe40000000002 */
[----:B--2---:R-:W1:Y:S02]  /*29c0*/  FCHK P0, R8, R17 ;  /* 0x0000001108007302 */ /* 0x004e640000000000 */
[----:B------:R-:W-:-:S04]  /*29d0*/  FFMA R15, R11, R8, RZ ;  /* 0x000000080b0f7223 */ /* 0x000fc800000000ff */
[----:B------:R-:W-:-:S04]  /*29e0*/  FFMA R2, R15, -R17, R8 ;  /* 0x800000110f027223 */ /* 0x000fc80000000008 */
[----:B------:R-:W-:Y:S01]  /*29f0*/  FFMA R11, R11, R2, R15 ;  /* 0x000000020b0b7223 */ /* 0x000fe2000000000f */
[----:B01-34-:R-:W-:Y:S06]  /*2a00*/  @!P0 BRA `(.L_x_44) ;  /* 0x0000000000108947 */ /* 0x01bfec0003800000 */
[----:B------:R-:W-:Y:S01]  /*2a10*/  IMAD.MOV.U32 R25, RZ, RZ, R8 ;  /* 0x000000ffff197224 */ /* 0x000fe200078e0008 */
[----:B------:R-:W-:-:S07]  /*2a20*/  MOV R24, 0x2a40 ;  /* 0x00002a4000187802 */ /* 0x000fce0000000f00 */
[----:B-----5:R-:W-:Y:S05]  /*2a30*/  CALL.REL.NOINC `($__internal_2_$__cuda_sm3x_div_rn_noftz_f32_slowpath) ;  /* 0x0000002c00a47944 */ /* 0x020fea0003c00000 */
[----:B------:R-:W-:-:S07]  /*2a40*/  MOV R11, R2 ;  /* 0x00000002000b7202 */ /* 0x000fce0000000f00 */
.L_x_44:
[----:B------:R-:W-:Y:S05]  /*2a50*/  BSYNC.RECONVERGENT B3 ;  /* 0x0000000000037941 */ /* 0x000fea0003800200 */
.L_x_43:
[----:B------:R-:W0:Y:S01]  /*2a60*/  LDC R16, c[0x0][0x3a0] ;  /* 0x0000e800ff107b82 */ /* 0x000e220000000800 */
[----:B------:R-:W-:Y:S01]  /*2a70*/  F2I.TRUNC.NTZ R12, R11 ;  /* 0x0000000b000c7305 */ /* 0x000fe2000020f100 */
[----:B------:R-:W-:Y:S07]  /*2a80*/  BSSY.RECONVERGENT B3, `(.L_x_45) ;  /* 0x000000d000037945 */ /* 0x000fee0003800200 */
[----:B0-----:R-:W0:Y:S08]  /*2a90*/  MUFU.RCP R13, R16 ;  /* 0x00000010000d7308 */ /* 0x001e300000001000 */
[----:B-----5:R-:W1:Y:S01]  /*2aa0*/  FCHK P0, R9, R16 ;  /* 0x0000001009007302 */ /* 0x020e620000000000 */
[----:B0-----:R-:W-:-:S04]  /*2ab0*/  FFMA R2, R13, -R16, 1 ;  /* 0x3f8000000d027423 */ /* 0x001fc80000000810 */
[----:B------:R-:W-:-:S04]  /*2ac0*/  FFMA R2, R13, R2, R13 ;  /* 0x000000020d027223 */ /* 0x000fc8000000000d */
[----:B------:R-:W-:-:S04]  /*2ad0*/  FFMA R14, R2, R9, RZ ;  /* 0x00000009020e7223 */ /* 0x000fc800000000ff */
[----:B------:R-:W-:-:S04]  /*2ae0*/  FFMA R13, R14, -R16, R9 ;  /* 0x800000100e0d7223 */ /* 0x000fc80000000009 */
[----:B------:R-:W-:Y:S01]  /*2af0*/  FFMA R13, R2, R13, R14 ;  /* 0x0000000d020d7223 */ /* 0x000fe2000000000e */
[----:B-1----:R-:W-:Y:S06]  /*2b00*/  @!P0 BRA `(.L_x_46) ;  /* 0x0000000000108947 */ /* 0x002fec0003800000 */
[----:B------:R-:W-:Y:S02]  /*2b10*/  MOV R25, R9 ;  /* 0x0000000900197202 */ /* 0x000fe40000000f00 */
[----:B------:R-:W-:-:S07]  /*2b20*/  MOV R24, 0x2b40 ;  /* 0x00002b4000187802 */ /* 0x000fce0000000f00 */
[----:B------:R-:W-:Y:S05]  /*2b30*/  CALL.REL.NOINC `($__internal_2_$__cuda_sm3x_div_rn_noftz_f32_slowpath) ;  /* 0x0000002c00647944 */ /* 0x000fea0003c00000 */
[----:B------:R-:W-:-:S07]  /*2b40*/  IMAD.MOV.U32 R13, RZ, RZ, R2 ;  /* 0x000000ffff0d7224 */ /* 0x000fce00078e0002 */
.L_x_46:
[----:B------:R-:W-:Y:S05]  /*2b50*/  BSYNC.RECONVERGENT B3 ;  /* 0x0000000000037941 */ /* 0x000fea0003800200 */
.L_x_45:
[----:B------:R-:W0:Y:S01]  /*2b60*/  LDC R17, c[0x0][0x3a0] ;  /* 0x0000e800ff117b82 */ /* 0x000e220000000800 */
[----:B------:R-:W-:Y:S01]  /*2b70*/  F2I.TRUNC.NTZ R13, R13 ;  /* 0x0000000d000d7305 */ /* 0x000fe2000020f100 */
[----:B------:R-:W-:Y:S07]  /*2b80*/  BSSY.RECONVERGENT B3, `(.L_x_47) ;  /* 0x000000c000037945 */ /* 0x000fee0003800200 */
[----:B0-----:R-:W0:Y:S08]  /*2b90*/  MUFU.RCP R2, R17 ;  /* 0x0000001100027308 */ /* 0x001e300000001000 */
[----:B------:R-:W1:Y:S01]  /*2ba0*/  FCHK P0, R10, R17 ;  /* 0x000000110a007302 */ /* 0x000e620000000000 */
        /* <DEDUP_REMOVED lines=9> */
.L_x_48:
[----:B------:R-:W-:Y:S05]  /*2c40*/  BSYNC.RECONVERGENT B3 ;  /* 0x0000000000037941 */ /* 0x000fea0003800200 */
.L_x_47:
[----:B------:R-:W0:Y:S01]  /*2c50*/  LDCU UR24, c[0x0][0x3a0] ;  /* 0x00007400ff1877ac */ /* 0x000e220008000800 */
[----:B------:R-:W-:Y:S01]  /*2c60*/  I2FP.F32.S32 R11, R12 ;  /* 0x0000000c000b7245 */ /* 0x000fe20000201400 */
[----:B------:R-:W1:Y:S01]  /*2c70*/  F2I.TRUNC.NTZ R2, R2 ;  /* 0x0000000200027305 */ /* 0x000e62000020f100 */
[----:B------:R-:W-:Y:S01]  /*2c80*/  I2FP.F32.S32 R26, R13 ;  /* 0x0000000d001a7245 */ /* 0x000fe20000201400 */
[----:B------:R-:W-:Y:S06]  /*2c90*/  BSSY.RECONVERGENT B3, `(.L_x_49) ;  /* 0x000025d000037945 */ /* 0x000fec0003800200 */
[----:B------:R-:W-:Y:S01]  /*2ca0*/  F2F.F64.F32 R16, R8 ;  /* 0x0000000800107310 */ /* 0x000fe20000201800 */
[----:B-1----:R-:W-:Y:S01]  /*2cb0*/  I2FP.F32.S32 R28, R2 ;  /* 0x00000002001c7245 */ /* 0x002fe20000201400 */
[----:B0-----:R-:W-:Y:S01]  /*2cc0*/  FMUL R11, R11, UR24 ;  /* 0x000000180b0b7c20 */ /* 0x001fe20008400000 */
[----:B------:R-:W-:-:S05]  /*2cd0*/  FMUL R32, R26, UR24 ;  /* 0x000000181a207c20 */ /* 0x000fca0008400000 */
[----:B------:R-:W-:Y:S01]  /*2ce0*/  F2F.F64.F32 R14, R9 ;  /* 0x00000009000e7310 */ /* 0x000fe20000201800 */
[----:B------:R-:W-:-:S07]  /*2cf0*/  FMUL R33, R28, UR24 ;  /* 0x000000181c217c20 */ /* 0x000fce0008400000 */
[----:B------:R0:W1:Y:S08]  /*2d00*/  F2F.F64.F32 R24, R11 ;  /* 0x0000000b00187310 */ /* 0x0000700000201800 */
[----:B------:R-:W2:Y:S01]  /*2d10*/  F2F.F64.F32 R26, R32 ;  /* 0x00000020001a7310 */ /* 0x000ea20000201800 */
[----:B0-----:R-:W-:Y:S01]  /*2d20*/  IADD3 R11, PT, PT, R12, -0x2, RZ ;  /* 0xfffffffe0c0b7810 */ /* 0x001fe20007ffe0ff */
[----:B-1----:R-:W-:-:S06]  /*2d30*/  DFMA R24, R22, 0.5, R24 ;  /* 0x3fe000001618782b */ /* 0x002fcc0000000018 */
[----:B------:R-:W0:Y:S02]  /*2d40*/  F2F.F64.F32 R28, R33 ;  /* 0x00000021001c7310 */ /* 0x000e240000201800 */
[----:B------:R-:W-:-:S06]  /*2d50*/  DSETP.GT.AND P0, PT, R24, R16, PT ;  /* 0x000000101800722a */ /* 0x000fcc0003f04000 */
[----:B------:R-:W1:Y:S01]  /*2d60*/  F2F.F64.F32 R30, R10 ;  /* 0x0000000a001e7310 */ /* 0x000e620000201800 */
[C---:B--2---:R-:W-:Y:S01]  /*2d70*/  DFMA R26, R22.reuse, 0.5, R26 ;  /* 0x3fe00000161a782b */ /* 0x044fe2000000001a */
[C---:B------:R-:W-:Y:S01]  /*2d80*/  IADD3 R16, PT, PT, R2.reuse, -0x2, RZ ;  /* 0xfffffffe02107810 */ /* 0x040fe20007ffe0ff */
[----:B------:R-:W-:Y:S01]  /*2d90*/  VIADD R17, R2, 0x1 ;  /* 0x0000000102117836 */ /* 0x000fe20000000000 */
[----:B0-----:R-:W-:-:S05]  /*2da0*/  DFMA R28, R22, 0.5, R28 ;  /* 0x3fe00000161c782b */ /* 0x001fca000000001c */
[----:B------:R-:W-:Y:S01]  /*2db0*/  DSETP.GT.AND P1, PT, R26, R14, PT ;  /* 0x0000000e1a00722a */ /* 0x000fe20003f24000 */
[C---:B------:R-:W-:Y:S01]  /*2dc0*/  VIADD R14, R12.reuse, 0x1 ;  /* 0x000000010c0e7836 */ /* 0x040fe20000000000 */
[----:B------:R-:W-:Y:S02]  /*2dd0*/  IADD3 R15, PT, PT, R13, 0x1, RZ ;  /* 0x000000010d0f7810 */ /* 0x000fe40007ffe0ff */
[C---:B------:R-:W-:Y:S01]  /*2de0*/  @!P0 IADD3 R11, PT, PT, R12.reuse, -0x1, RZ ;  /* 0xffffffff0c0b8810 */ /* 0x040fe20007ffe0ff */
[----:B-1----:R-:W-:Y:S01]  /*2df0*/  DSETP.GT.AND P2, PT, R28, R30, PT ;  /* 0x0000001e1c00722a */ /* 0x002fe20003f44000 */
[----:B------:R-:W-:Y:S02]  /*2e00*/  @!P0 IADD3 R14, PT, PT, R12, 0x2, RZ ;  /* 0x000000020c0e8810 */ /* 0x000fe40007ffe0ff */
[----:B------:R-:W-:Y:S02]  /*2e10*/  VIMNMX R12, PT, PT, RZ, R11, !PT ;  /* 0x0000000bff0c7248 */ /* 0x000fe40007fe0100 */
[----:B------:R-:W-:Y:S01]  /*2e20*/  VIADDMNMX R11, R3, 0xffffffff, R14, PT ;  /* 0xffffffff030b7846 */ /* 0x000fe2000380010e */
[----:B------:R-:W-:-:S03]  /*2e30*/  VIADD R14, R13, 0xfffffffe ;  /* 0xfffffffe0d0e7836 */ /* 0x000fc60000000000 */
[C---:B------:R-:W-:Y:S02]  /*2e40*/  @!P1 IADD3 R14, PT, PT, R13.reuse, -0x1, RZ ;  /* 0xffffffff0d0e9810 */ /* 0x040fe40007ffe0ff */
[----:B------:R-:W-:Y:S02]  /*2e50*/  ISETP.GT.AND P0, PT, R12, R11, PT ;  /* 0x0000000b0c00720c */ /* 0x000fe40003f04270 */
[----:B------:R-:W-:Y:S01]  /*2e60*/  @!P1 IADD3 R15, PT, PT, R13, 0x2, RZ ;  /* 0x000000020d0f9810 */ /* 0x000fe20007ffe0ff */
[C---:B------:R-:W-:Y:S01]  /*2e70*/  @!P2 VIADD R16, R2.reuse, 0xffffffff ;  /* 0xffffffff0210a836 */ /* 0x040fe20000000000 */
[----:B------:R-:W-:-:S09]  /*2e80*/  @!P2 IADD3 R17, PT, PT, R2, 0x2, RZ ;  /* 0x000000020211a810 */ /* 0x000fd20007ffe0ff */
[----:B------:R-:W-:Y:S05]  /*2e90*/  @P0 BRA `(.L_x_50) ;  /* 0x0000002000f00947 */ /* 0x000fea0003800000 */
[----:B------:R-:W0:Y:S01]  /*2ea0*/  LDCU UR24, c[0x0][0x388] ;  /* 0x00007100ff1877ac */ /* 0x000e220008000800 */
[----:B------:R-:W-:Y:S02]  /*2eb0*/  VIMNMX R13, PT, PT, RZ, R14, !PT ;  /* 0x0000000eff0d7248 */ /* 0x000fe40007fe0100 */
[----:B------:R-:W-:Y:S02]  /*2ec0*/  VIADDMNMX R14, R4, 0xffffffff, R15, PT ;  /* 0xffffffff040e7846 */ /* 0x000fe4000380010f */
[----:B------:R-:W-:Y:S02]  /*2ed0*/  VIMNMX R15, PT, PT, RZ, R16, !PT ;  /* 0x00000010ff0f7248 */ /* 0x000fe40007fe0100 */
[----:B------:R-:W-:Y:S01]  /*2ee0*/  VIMNMX R16, PT, PT, R6, R17, PT ;  /* 0x0000001106107248 */ /* 0x000fe20003fe0100 */
[----:B0-----:R-:W-:-:S09]  /*2ef0*/  UISETP.GT.AND UP1, UPT, UR24, URZ, UPT ;  /* 0x000000ff1800728c */ /* 0x001fd2000bf24270 */
[----:B------:R-:W-:Y:S05]  /*2f00*/  BRA.U UP1, `(.L_x_51) ;  /* 0x0000000d01687547 */ /* 0x000fea000b800000 */
.L_x_74:
[----:B------:R-:W-:Y:S01]  /*2f10*/  ISETP.GT.AND P0, PT, R13, R14, PT ;  /* 0x0000000e0d00720c */ /* 0x000fe20003f04270 */
[----:B------:R-:W-:-:S12]  /*2f20*/  BSSY.RECONVERGENT B6, `(.L_x_52) ;  /* 0x00000d4000067945 */ /* 0x000fd80003800200 */
[----:B0-----:R-:W-:Y:S05]  /*2f30*/  @P0 BRA `(.L_x_53) ;  /* 0x0000000c00480947 */ /* 0x001fea0003800000 */
[----:B------:R-:W-:-:S07]  /*2f40*/  MOV R17, R13 ;  /* 0x0000000d00117202 */ /* 0x000fce0000000f00 */
.L_x_73:
[----:B------:R-:W-:Y:S01]  /*2f50*/  ISETP.GT.AND P0, PT, R15, R16, PT ;  /* 0x000000100f00720c */ /* 0x000fe20003f04270 */
[----:B------:R-:W-:-:S12]  /*2f60*/  BSSY.RECONVERGENT B5, `(.L_x_54) ;  /* 0x00000cc000057945 */ /* 0x000fd80003800200 */
[----:B0-----:R-:W-:Y:S05]  /*2f70*/  @P0 BRA `(.L_x_55) ;  /* 0x0000000c00280947 */ /* 0x001fea0003800000 */
[----:B------:R-:W-:-:S07]  /*2f80*/  IMAD.MOV.U32 R34, RZ, RZ, R15 ;  /* 0x000000ffff227224 */ /* 0x000fce00078e000f */
.L_x_72:
[----:B------:R-:W2:Y:S01]  /*2f90*/  LDG.E R31, desc[UR12][R20.64] ;  /* 0x0000000c141f7981 */ /* 0x000ea2000c1e1900 */
[----:B0-----:R-:W2:Y:S01]  /*2fa0*/  LDC.64 R24, c[0x0][0x3b8] ;  /* 0x0000ee00ff187b82 */ /* 0x001ea20000000a00 */
[----:B------:R-:W-:Y:S02]  /*2fb0*/  IMAD R29, R4, R34, R17 ;  /* 0x00000022041d7224 */ /* 0x000fe400078e0211 */
[----:B--2---:R-:W-:-:S06]  /*2fc0*/  IMAD.WIDE R26, R31, 0x8, R24 ;  /* 0x000000081f1a7825 */ /* 0x004fcc00078e0218 */
[----:B------:R-:W2:Y:S01]  /*2fd0*/  LDG.E.64 R26, desc[UR12][R26.64] ;  /* 0x0000000c1a1a7981 */ /* 0x000ea2000c1e1b00 */
[----:B------:R-:W-:Y:S01]  /*2fe0*/  IMAD R29, R3, R29, R12 ;  /* 0x0000001d031d7224 */ /* 0x000fe200078e020c */
[----:B------:R-:W-:Y:S01]  /*2ff0*/  BSSY.RECONVERGENT B4, `(.L_x_56) ;  /* 0x00000c1000047945 */ /* 0x000fe20003800200 */
[C---:B------:R-:W-:Y:S02]  /*3000*/  ISETP.NE.AND P1, PT, R34.reuse, R16, PT ;  /* 0x000000102200720c */ /* 0x040fe40003f25270 */
[----:B------:R-:W-:Y:S02]  /*3010*/  IADD3 R34, PT, PT, R34, 0x1, RZ ;  /* 0x0000000122227810 */ /* 0x000fe40007ffe0ff */
[----:B------:R-:W-:Y:S02]  /*3020*/  SHF.R.S32.HI R2, RZ, 0x1f, R29 ;  /* 0x0000001fff027819 */ /* 0x000fe4000001141d */
[----:B--2---:R-:W-:-:S04]  /*3030*/  ISETP.GT.U32.AND P0, PT, R26, R29, PT ;  /* 0x0000001d1a00720c */ /* 0x004fc80003f04070 */
[----:B------:R-:W-:-:S13]  /*3040*/  ISETP.GT.AND.EX P0, PT, R27, R2, PT, P0 ;  /* 0x000000021b00720c */ /* 0x000fda0003f04300 */
[----:B------:R-:W-:Y:S05]  /*3050*/  @P0 BRA `(.L_x_57) ;  /* 0x0000000800e80947 */ /* 0x000fea0003800000 */
[----:B------:R-:W2:Y:S02]  /*3060*/  LDG.E R26, desc[UR12][R18.64] ;  /* 0x0000000c121a7981 */ /* 0x000ea4000c1e1900 */
[----:B--2---:R-:W-:-:S05]  /*3070*/  IADD3 R28, PT, PT, R31, -0x1, R26 ;  /* 0xffffffff1f1c7810 */ /* 0x004fca0007ffe01a */
[----:B------:R-:W-:-:S06]  /*3080*/  IMAD.WIDE R26, R28, 0x8, R24 ;  /* 0x000000081c1a7825 */ /* 0x000fcc00078e0218 */
[----:B------:R-:W2:Y:S01]  /*3090*/  LDG.E.64 R26, desc[UR12][R26.64] ;  /* 0x0000000c1a1a7981 */ /* 0x000ea2000c1e1b00 */
[----:B------:R-:W-:Y:S02]  /*30a0*/  ISETP.GT.AND P0, PT, R31, R28, PT ;  /* 0x0000001c1f00720c */ /* 0x000fe40003f04270 */
[----:B--2---:R-:W-:-:S04]  /*30b0*/  ISETP.LT.U32.AND P2, PT, R26, R29, PT ;  /* 0x0000001d1a00720c */ /* 0x004fc80003f41070 */
[----:B------:R-:W-:-:S13]  /*30c0*/  ISETP.LT.OR.EX P0, PT, R27, R2, P0, P2 ;  /* 0x000000021b00720c */ /* 0x000fda0000701720 */
[----:B------:R-:W-:Y:S05]  /*30d0*/  @P0 BRA `(.L_x_57) ;  /* 0x0000000800c80947 */ /* 0x000fea0003800000 */
[----:B------:R-:W-:-:S04]  /*30e0*/  IADD3 R26, PT, PT, -R31, R28, RZ ;  /* 0x0000001c1f1a7210 */ /* 0x000fc80007ffe1ff */
[----:B------:R-:W-:-:S04]  /*30f0*/  LEA.HI R26, R26, R26, RZ, 0x1 ;  /* 0x0000001a1a1a7211 */ /* 0x000fc800078f08ff */
[----:B------:R-:W-:-:S05]  /*3100*/  LEA.HI.SX32 R35, R26, R31, 0x1f ;  /* 0x0000001f1a237211 */ /* 0x000fca00078ffaff */
[----:B------:R-:W-:-:S06]  /*3110*/  IMAD.WIDE R24, R35, 0x8, R24 ;  /* 0x0000000823187825 */ /* 0x000fcc00078e0218 */
[----:B------:R-:W2:Y:S02]  /*3120*/  LDG.E.64 R24, desc[UR12][R24.64] ;  /* 0x0000000c18187981 */ /* 0x000ea4000c1e1b00 */
[----:B--2---:R-:W-:-:S04]  /*3130*/  ISETP.NE.U32.AND P0, PT, R24, R29, PT ;  /* 0x0000001d1800720c */ /* 0x004fc80003f05070 */
[----:B------:R-:W-:-:S13]  /*3140*/  ISETP.NE.AND.EX P0, PT, R25, R2, PT, P0 ;  /* 0x000000021900720c */ /* 0x000fda0003f05300 */
[----:B------:R-:W-:Y:S05]  /*3150*/  @!P0 BRA `(.L_x_58) ;  /* 0x00000000003c8947 */ /* 0x000fea0003800000 */
.L_x_59:
[----:B------:R-:W-:-:S04]  /*3160*/  ISETP.GE.U32.AND P0, PT, R24, R29, PT ;  /* 0x0000001d1800720c */ /* 0x000fc80003f06070 */
[----:B------:R-:W-:-:S13]  /*3170*/  ISETP.GE.AND.EX P0, PT, R25, R2, PT, P0 ;  /* 0x000000021900720c */ /* 0x000fda0003f06300 */
[C---:B------:R-:W-:Y:S01]  /*3180*/  @!P0 VIADD R31, R35.reuse, 0x1 ;  /* 0x00000001231f8836 */ /* 0x040fe20000000000 */
[----:B------:R-:W-:-:S04]  /*3190*/  @P0 IADD3 R28, PT, PT, R35, -0x1, RZ ;  /* 0xffffffff231c0810 */ /* 0x000fc80007ffe0ff */
[----:B------:R-:W-:-:S13]  /*31a0*/  ISETP.GT.AND P0, PT, R31, R28, PT ;  /* 0x0000001c1f00720c */ /* 0x000fda0003f04270 */
[----:B------:R-:W-:Y:S05]  /*31b0*/  @P0 BRA `(.L_x_57) ;  /* 0x0000000800900947 */ /* 0x000fea0003800000 */
[----:B------:R-:W0:Y:S01]  /*31c0*/  LDC.64 R24, c[0x0][0x3b8] ;  /* 0x0000ee00ff187b82 */ /* 0x000e220000000a00 */
[----:B------:R-:W-:-:S04]  /*31d0*/  IADD3 R26, PT, PT, -R31, R28, RZ ;  /* 0x0000001c1f1a7210 */ /* 0x000fc80007ffe1ff */
[----:B------:R-:W-:-:S04]  /*31e0*/  LEA.HI R26, R26, R26, RZ, 0x1 ;  /* 0x0000001a1a1a7211 */ /* 0x000fc800078f08ff */
[----:B------:R-:W-:-:S05]  /*31f0*/  LEA.HI.SX32 R35, R26, R31, 0x1f ;  /* 0x0000001f1a237211 */ /* 0x000fca00078ffaff */
[----:B0-----:R-:W-:-:S06]  /*3200*/  IMAD.WIDE R24, R35, 0x8, R24 ;  /* 0x0000000823187825 */ /* 0x001fcc00078e0218 */
[----:B------:R-:W2:Y:S02]  /*3210*/  LDG.E.64 R24, desc[UR12][R24.64] ;  /* 0x0000000c18187981 */ /* 0x000ea4000c1e1b00 */
[----:B--2---:R-:W-:-:S04]  /*3220*/  ISETP.NE.U32.AND P0, PT, R24, R29, PT ;  /* 0x0000001d1800720c */ /* 0x004fc80003f05070 */
[----:B------:R-:W-:-:S13]  /*3230*/  ISETP.NE.AND.EX P0, PT, R25, R2, PT, P0 ;  /* 0x000000021900720c */ /* 0x000fda0003f05300 */
[----:B------:R-:W-:Y:S05]  /*3240*/  @P0 BRA `(.L_x_59) ;  /* 0xfffffffc00c40947 */ /* 0x000fea000383ffff */
.L_x_58:
[----:B------:R-:W-:-:S13]  /*3250*/  ISETP.GE.AND P0, PT, R35, RZ, PT ;  /* 0x000000ff2300720c */ /* 0x000fda0003f06270 */
[----:B------:R-:W-:Y:S05]  /*3260*/  @!P0 BRA `(.L_x_57) ;  /* 0x0000000800648947 */ /* 0x000fea0003800000 */
[----:B------:R-:W0:Y:S01]  /*3270*/  LDC.64 R24, c[0x0][0x3a8] ;  /* 0x0000ea00ff187b82 */ /* 0x000e220000000a00 */
[----:B------:R-:W-:-:S04]  /*3280*/  IMAD R27, R35, 0x3, RZ ;  /* 0x00000003231b7824 */ /* 0x000fc800078e02ff */
[----:B0-----:R-:W-:-:S05]  /*3290*/  IMAD.WIDE.U32 R24, R27, 0x4, R24 ;  /* 0x000000041b187825 */ /* 0x001fca00078e0018 */
[----:B------:R-:W2:Y:S04]  /*32a0*/  LDG.E R2, desc[UR12][R24.64+0x4] ;  /* 0x0000040c18027981 */ /* 0x000ea8000c1e1900 */
[----:B------:R-:W3:Y:S04]  /*32b0*/  LDG.E R27, desc[UR12][R24.64] ;  /* 0x0000000c181b7981 */ /* 0x000ee8000c1e1900 */
[----:B------:R-:W4:Y:S01]  /*32c0*/  LDG.E R29, desc[UR12][R24.64+0x8] ;  /* 0x0000080c181d7981 */ /* 0x000f22000c1e1900 */
[----:B--2---:R-:W-:Y:S01]  /*32d0*/  FADD R2, -R9, R2 ;  /* 0x0000000209027221 */ /* 0x004fe20000000100 */
[----:B---3--:R-:W-:-:S03]  /*32e0*/  FADD R27, -R8, R27 ;  /* 0x0000001b081b7221 */ /* 0x008fc60000000100 */
[----:B------:R-:W-:Y:S01]  /*32f0*/  FADD R43, R2, 9.9999999747524270788e-07 ;  /* 0x358637bd022b7421 */ /* 0x000fe20000000000 */
[----:B----4-:R-:W-:Y:S01]  /*3300*/  FADD R29, -R10, R29 ;  /* 0x0000001d0a1d7221 */ /* 0x010fe20000000100 */
[----:B------:R-:W-:Y:S02]  /*3310*/  FADD R37, R27, 9.9999999747524270788e-07 ;  /* 0x358637bd1b257421 */ /* 0x000fe40000000000 */
[----:B------:R-:W-:Y:S01]  /*3320*/  FMUL R26, R43, R43 ;  /* 0x0000002b2b1a7220 */ /* 0x000fe20000400000 */
[----:B------:R-:W-:Y:S01]  /*3330*/  FADD R36, R29, 9.9999999747524270788e-07 ;  /* 0x358637bd1d247421 */ /* 0x000fe20000000000 */
[----:B------:R-:W-:-:S03]  /*3340*/  FMUL R2, R37, R37 ;  /* 0x0000002525027220 */ /* 0x000fc60000400000 */
[----:B------:R-:W-:Y:S01]  /*3350*/  FSETP.GEU.AND P0, PT, R26, UR27, PT ;  /* 0x0000001b1a007c0b */ /* 0x000fe2000bf0e000 */
[----:B------:R-:W-:-:S03]  /*3360*/  FMUL R26, R36, R36 ;  /* 0x00000024241a7220 */ /* 0x000fc60000400000 */
[----:B------:R-:W-:-:S04]  /*3370*/  FSETP.GEU.OR P0, PT, R2, UR27, P0 ;  /* 0x0000001b02007c0b */ /* 0x000fc8000870e400 */
[----:B------:R-:W-:-:S13]  /*3380*/  FSETP.GEU.OR P0, PT, R26, UR27, P0 ;  /* 0x0000001b1a007c0b */ /* 0x000fda000870e400 */
[----:B------:R-:W-:Y:S05]  /*3390*/  @P0 BRA `(.L_x_57) ;  /* 0x0000000800180947 */ /* 0x000fea0003800000 */
[----:B------:R-:W0:Y:S01]  /*33a0*/  LDC R26, c[0x0][0x3a0] ;  /* 0x0000e800ff1a7b82 */ /* 0x000e220000000800 */
[----:B------:R-:W-:Y:S01]  /*33b0*/  BSSY.RECONVERGENT B7, `(.L_x_60) ;  /* 0x000000d000077945 */ /* 0x000fe20003800200 */
        /* <DEDUP_REMOVED lines=8> */
[----:B------:R-:W-:Y:S01]  /*3440*/  IMAD.MOV.U32 R25, RZ, RZ, R37 ;  /* 0x000000ffff197224 */ /* 0x000fe200078e0025 */
[----:B------:R-:W-:-:S07]  /*3450*/  MOV R24, 0x3470 ;  /* 0x0000347000187802 */ /* 0x000fce0000000f00 */
[----:B------:R-:W-:Y:S05]  /*3460*/  CALL.REL.NOINC `($__internal_2_$__cuda_sm3x_div_rn_noftz_f32_slowpath) ;  /* 0x0000002400187944 */ /* 0x000fea0003c00000 */
[----:B------:R-:W-:-:S07]  /*3470*/  MOV R44, R2 ;  /* 0x00000002002c7202 */ /* 0x000fce0000000f00 */
.L_x_61:
[----:B------:R-:W-:Y:S05]  /*3480*/  BSYNC.RECONVERGENT B7 ;  /* 0x0000000000077941 */ /* 0x000fea0003800200 */
.L_x_60:
[----:B------:R-:W0:Y:S01]  /*3490*/  F2F.F64.F32 R28, R37 ;  /* 0x00000025001c7310 */ /* 0x000e220000201800 */
[----:B------:R-:W-:Y:S01]  /*34a0*/  HFMA2 R30, -RZ, RZ, 0, 5.9604644775390625e-08 ;  /* 0x00000001ff1e7431 */ /* 0x000fe200000001ff */
[----:B------:R-:W-:Y:S06]  /*34b0*/  BSSY.RECONVERGENT B2, `(.L_x_62) ;  /* 0x0000013000027945 */ /* 0x000fec0003800200 */
[----:B------:R-:W1:Y:S08]  /*34c0*/  F2F.F64.F32 R24, |R37| ;  /* 0x4000002500187310 */ /* 0x000e700000201800 */
[----:B0-----:R-:W0:Y:S01]  /*34d0*/  MUFU.RCP64H R31, R29 ;  /* 0x0000001d001f7308 */ /* 0x001e220000001800 */
[----:B-1----:R-:W-:-:S07]  /*34e0*/  DMUL R24, R24, 0.5 ;  /* 0x3fe0000018187828 */ /* 0x002fce0000000000 */
[----:B------:R-:W1:Y:S01]  /*34f0*/  F2F.F64.F32 R44, R44 ;  /* 0x0000002c002c7310 */ /* 0x000e620000201800 */
[----:B0-----:R-:W-:Y:S02]  /*3500*/  DFMA R26, -R28, R30, 1 ;  /* 0x3ff000001c1a742b */ /* 0x001fe4000000011e */
[----:B------:R-:W-:-:S06]  /*3510*/  FSETP.GEU.AND P2, PT, |R25|, 6.5827683646048100446e-37, PT ;  /* 0x036000001900780b */ /* 0x000fcc0003f4e200 */
[----:B------:R-:W-:-:S08]  /*3520*/  DFMA R26, R26, R26, R26 ;  /* 0x0000001a1a1a722b */ /* 0x000fd0000000001a */
[----:B------:R-:W-:-:S08]  /*3530*/  DFMA R26, R30, R26, R30 ;  /* 0x0000001a1e1a722b */ /* 0x000fd0000000001e */
[----:B------:R-:W-:-:S08]  /*3540*/  DFMA R32, -R28, R26, 1 ;  /* 0x3ff000001c20742b */ /* 0x000fd0000000011a */
[----:B------:R-:W-:-:S08]  /*3550*/  DFMA R32, R26, R32, R26 ;  /* 0x000000201a20722b */ /* 0x000fd0000000001a */
[----:B------:R-:W-:-:S08]  /*3560*/  DMUL R30, R24, R32 ;  /* 0x00000020181e7228 */ /* 0x000fd00000000000 */
[----:B------:R-:W-:-:S08]  /*3570*/  DFMA R26, -R28, R30, R24 ;  /* 0x0000001e1c1a722b */ /* 0x000fd00000000118 */
[----:B------:R-:W-:-:S10]  /*3580*/  DFMA R26, R32, R26, R30 ;  /* 0x0000001a201a722b */ /* 0x000fd4000000001e */
[----:B------:R-:W-:-:S05]  /*3590*/  FFMA R2, RZ, R29, R27 ;  /* 0x0000001dff027223 */ /* 0x000fca000000001b */
[----:B------:R-:W-:-:S13]  /*35a0*/  FSETP.GT.AND P0, PT, |R2|, 1.469367938527859385e-39, PT ;  /* 0x001000000200780b */ /* 0x000fda0003f04200 */
[----:B-1----:R-:W-:Y:S05]  /*35b0*/  @P0 BRA P2, `(.L_x_63) ;  /* 0x0000000000080947 */ /* 0x002fea0001000000 */
[----:B------:R-:W-:-:S07]  /*35c0*/  MOV R2, 0x35e0 ;  /* 0x000035e000027802 */ /* 0x000fce0000000f00 */
[----:B------:R-:W-:Y:S05]  /*35d0*/  CALL.REL.NOINC `($__internal_1_$__cuda_sm20_div_rn_f64_full) ;  /* 0x0000001c00487944 */ /* 0x000fea0003c00000 */
.L_x_63:
[----:B------:R-:W-:Y:S05]  /*35e0*/  BSYNC.RECONVERGENT B2 ;  /* 0x0000000000027941 */ /* 0x000fea0003800200 */
.L_x_62:
[----:B------:R-:W0:Y:S01]  /*35f0*/  LDC R28, c[0x0][0x3a0] ;  /* 0x0000e800ff1c7b82 */ /* 0x000e220000000800 */
[----:B------:R-:W-:Y:S01]  /*3600*/  DADD R44, R44, R26 ;  /* 0x000000002c2c7229 */ /* 0x000fe2000000001a */
[----:B------:R-:W-:Y:S05]  /*3610*/  BSSY.RECONVERGENT B7, `(.L_x_64) ;  /* 0x000000e000077945 */ /* 0x000fea0003800200 */
[----:B------:R-:W1:Y:S08]  /*3620*/  F2F.F32.F64 R37, R44 ;  /* 0x0000002c00257310 */ /* 0x000e700000301000 */
[----:B-1----:R-:W-:Y:S08]  /*3630*/  F2I.TRUNC.NTZ R37, R37 ;  /* 0x0000002500257305 */ /* 0x002ff0000020f100 */
        /* <DEDUP_REMOVED lines=11> */
.L_x_65:
[----:B------:R-:W-:Y:S05]  /*36f0*/  BSYNC.RECONVERGENT B7 ;  /* 0x0000000000077941 */ /* 0x000fea0003800200 */
.L_x_64:
[----:B------:R-:W0:Y:S01]  /*3700*/  F2F.F64.F32 R28, R43 ;  /* 0x0000002b001c7310 */ /* 0x000e220000201800 */
[----:B------:R-:W-:Y:S01]  /*3710*/  MOV R30, 0x1 ;  /* 0x00000001001e7802 */ /* 0x000fe20000000f00 */
[----:B------:R-:W-:Y:S06]  /*3720*/  BSSY.RECONVERGENT B2, `(.L_x_66) ;  /* 0x0000013000027945 */ /* 0x000fec0003800200 */
[----:B------:R-:W1:Y:S08]  /*3730*/  F2F.F64.F32 R24, |R43| ;  /* 0x4000002b00187310 */ /* 0x000e700000201800 */
[----:B0-----:R-:W0:Y:S01]  /*3740*/  MUFU.RCP64H R31, R29 ;  /* 0x0000001d001f7308 */ /* 0x001e220000001800 */
[----:B-1----:R-:W-:-:S07]  /*3750*/  DMUL R24, R24, 0.5 ;  /* 0x3fe0000018187828 */ /* 0x002fce0000000000 */
[----:B------:R1:W2:Y:S01]  /*3760*/  F2F.F64.F32 R44, R2 ;  /* 0x00000002002c7310 */ /* 0x0002a20000201800 */
        /* <DEDUP_REMOVED lines=11> */
[----:B-12---:R-:W-:Y:S05]  /*3820*/  @P0 BRA P2, `(.L_x_67) ;  /* 0x0000000000080947 */ /* 0x006fea0001000000 */
[----:B------:R-:W-:-:S07]  /*3830*/  MOV R2, 0x3850 ;  /* 0x0000385000027802 */ /* 0x000fce0000000f00 */
[----:B------:R-:W-:Y:S05]  /*3840*/  CALL.REL.NOINC `($__internal_1_$__cuda_sm20_div_rn_f64_full) ;  /* 0x0000001800ac7944 */ /* 0x000fea0003c00000 */
.L_x_67:
[----:B------:R-:W-:Y:S05]  /*3850*/  BSYNC.RECONVERGENT B2 ;  /* 0x0000000000027941 */ /* 0x000fea0003800200 */
.L_x_66:
        /* <DEDUP_REMOVED lines=16> */
.L_x_69:
[----:B------:R-:W-:Y:S05]  /*3960*/  BSYNC.RECONVERGENT B7 ;  /* 0x0000000000077941 */ /* 0x000fea0003800200 */
.L_x_68:
[----:B------:R-:W0:Y:S01]  /*3970*/  F2F.F64.F32 R28, R36 ;  /* 0x00000024001c7310 */ /* 0x000e220000201800 */
[----:B------:R-:W-:Y:S01]  /*3980*/  IMAD.MOV.U32 R30, RZ, RZ, 0x1 ;  /* 0x00000001ff1e7424 */ /* 0x000fe200078e00ff */
        /* <DEDUP_REMOVED lines=19> */
.L_x_71:
[----:B------:R-:W-:Y:S05]  /*3ac0*/  BSYNC.RECONVERGENT B2 ;  /* 0x0000000000027941 */ /* 0x000fea0003800200 */
.L_x_70:
[----:B------:R-:W-:Y:S02]  /*3ad0*/  MOV R28, UR4 ;  /* 0x00000004001c7c02 */ /* 0x000fe40008000f00 */
[----:B------:R-:W-:Y:S01]  /*3ae0*/  MOV R29, UR5 ;  /* 0x00000005001d7c02 */ /* 0x000fe20008000f00 */
[----:B------:R-:W-:Y:S01]  /*3af0*/  DADD R44, R44, R26 ;  /* 0x000000002c2c7229 */ /* 0x000fe2000000001a */
[----:B------:R-:W0:Y:S01]  /*3b00*/  LDCU UR24, c[0x0][0x390] ;  /* 0x00007200ff1877ac */ /* 0x000e220008000800 */
[----:B------:R-:W1:Y:S02]  /*3b10*/  LDC.64 R24, c[0x0][0x3f0] ;  /* 0x0000fc00ff187b82 */ /* 0x000e640000000a00 */
[----:B------:R-:W2:Y:S01]  /*3b20*/  LDG.E R28, desc[UR12][R28.64] ;  /* 0x0000000c1c1c7981 */ /* 0x000ea2000c1e1900 */
[----:B------:R-:W-:Y:S01]  /*3b30*/  VIADD R37, R37, UR11 ;  /* 0x0000000b25257c36 */ /* 0x000fe20008000000 */
[----:B------:R-:W-:-:S04]  /*3b40*/  IADD3 R43, PT, PT, R43, UR11, RZ ;  /* 0x0000000b2b2b7c10 */ /* 0x000fc8000fffe0ff */
[----:B------:R-:W3:Y:S08]  /*3b50*/  F2F.F32.F64 R44, R44 ;  /* 0x0000002c002c7310 */ /* 0x000ef00000301000 */
[----:B---3--:R-:W3:Y:S02]  /*3b60*/  F2I.TRUNC.NTZ R2, R44 ;  /* 0x0000002c00027305 */ /* 0x008ee4000020f100 */
[----:B---3--:R-:W-:-:S05]  /*3b70*/  IADD3 R2, PT, PT, R2, UR11, RZ ;  /* 0x0000000b02027c10 */ /* 0x008fca000fffe0ff */
[----:B------:R-:W-:-:S04]  /*3b80*/  IMAD R26, R37, UR14, R2 ;  /* 0x0000000e251a7c24 */ /* 0x000fc8000f8e0202 */
[----:B0-----:R-:W-:Y:S02]  /*3b90*/  IMAD R43, R43, UR24, R26 ;  /* 0x000000182b2b7c24 */ /* 0x001fe4000f8e021a */
[----:B--2---:R-:W-:-:S04]  /*3ba0*/  IMAD.IADD R2, R28, 0x1, R7 ;  /* 0x000000011c027824 */ /* 0x004fc800078e0207 */
[----:B------:R-:W-:-:S04]  /*3bb0*/  IMAD R43, R2, UR10, R43 ;  /* 0x0000000a022b7c24 */ /* 0x000fc8000f8e022b */
[----:B-1----:R-:W-:-:S05]  /*3bc0*/  IMAD.WIDE R24, R43, 0x4, R24 ;  /* 0x000000042b187825 */ /* 0x002fca00078e0218 */
[----:B------:R-:W2:Y:S02]  /*3bd0*/  LDG.E R2, desc[UR12][R24.64] ;  /* 0x0000000c18027981 */ /* 0x000ea4000c1e1900 */
[----:B--2---:R-:W-:-:S13]  /*3be0*/  ISETP.GT.AND P0, PT, R2, -0x1, PT ;  /* 0xffffffff0200780c */ /* 0x004fda0003f04270 */
[----:B------:R0:W-:Y:S02]  /*3bf0*/  @!P0 STG.E desc[UR12][R24.64], R35 ;  /* 0x0000002318008986 */ /* 0x0001e4000c10190c */
.L_x_57:
[----:B------:R-:W-:Y:S05]  /*3c00*/  BSYNC.RECONVERGENT B4 ;  /* 0x0000000000047941 */ /* 0x000fea0003800200 */
.L_x_56:
[----:B------:R-:W-:Y:S05]  /*3c10*/  @P1 BRA `(.L_x_72) ;  /* 0xfffffff000dc1947 */ /* 0x000fea000383ffff */
.L_x_55:
[----:B------:R-:W-:Y:S05]  /*3c20*/  BSYNC.RECONVERGENT B5 ;  /* 0x0000000000057941 */ /* 0x000fea0003800200 */
.L_x_54:
[C---:B------:R-:W-:Y:S02]  /*3c30*/  ISETP.NE.AND P0, PT, R17.reuse, R14, PT ;  /* 0x0000000e1100720c */ /* 0x040fe40003f05270 */
[----:B------:R-:W-:-:S11]  /*3c40*/  IADD3 R17, PT, PT, R17, 0x1, RZ ;  /* 0x0000000111117810 */ /* 0x000fd60007ffe0ff */
[----:B------:R-:W-:Y:S05]  /*3c50*/  @P0 BRA `(.L_x_73) ;  /* 0xfffffff000bc0947 */ /* 0x000fea000383ffff */
.L_x_53:
[----:B------:R-:W-:Y:S05]  /*3c60*/  BSYNC.RECONVERGENT B6 ;  /* 0x0000000000067941 */ /* 0x000fea0003800200 */
.L_x_52:
[C---:B------:R-:W-:Y:S02]  /*3c70*/  ISETP.NE.AND P0, PT, R12.reuse, R11, PT ;  /* 0x0000000b0c00720c */ /* 0x040fe40003f05270 */
[----:B------:R-:W-:-:S11]  /*3c80*/  IADD3 R12, PT, PT, R12, 0x1, RZ ;  /* 0x000000010c0c7810 */ /* 0x000fd60007ffe0ff */
[----:B------:R-:W-:Y:S05]  /*3c90*/  @P0 BRA `(.L_x_74) ;  /* 0xfffffff0009c0947 */ /* 0x000fea000383ffff */
[----:B------:R-:W-:Y:S05]  /*3ca0*/  BRA `(.L_x_50) ;  /* 0x00000014006c7947 */ /* 0x000fea0003800000 */
.L_x_51:
[----:B------:R-:W-:Y:S01]  /*3cb0*/  ISETP.GT.AND P0, PT, R13, R14, PT ;  /* 0x0000000e0d00720c */ /* 0x000fe20003f04270 */
[----:B------:R-:W-:-:S12]  /*3cc0*/  BSSY.RECONVERGENT B6, `(.L_x_75) ;  /* 0x0000156000067945 */ /* 0x000fd80003800200 */
[----:B01234-:R-:W-:Y:S05]  /*3cd0*/  @P0 BRA `(.L_x_76) ;  /* 0x0000001400500947 */ /* 0x01ffea0003800000 */
[----:B------:R-:W-:-:S07]  /*3ce0*/  IMAD.MOV.U32 R17, RZ, RZ, R13 ;  /* 0x000000ffff117224 */ /* 0x000fce00078e000d */
.L_x_101:
[----:B------:R-:W-:Y:S01]  /*3cf0*/  ISETP.GT.AND P0, PT, R15, R16, PT ;  /* 0x000000100f00720c */ /* 0x000fe20003f04270 */
[----:B------:R-:W-:-:S12]  /*3d00*/  BSSY.RECONVERGENT B5, `(.L_x_77) ;  /* 0x000014e000057945 */ /* 0x000fd80003800200 */
[----:B01234-:R-:W-:Y:S05]  /*3d10*/  @P0 BRA `(.L_x_78) ;  /* 0x0000001400300947 */ /* 0x01ffea0003800000 */
[----:B------:R-:W-:-:S07]  /*3d20*/  MOV R36, R15 ;  /* 0x0000000f00247202 */ /* 0x000fce0000000f00 */
.L_x_100:
[----:B012---:R-:W2:Y:S01]  /*3d30*/  LDG.E R31, desc[UR12][R20.64] ;  /* 0x0000000c141f7981 */ /* 0x007ea2000c1e1900 */
[----:B---34-:R-:W2:Y:S01]  /*3d40*/  LDC.64 R24, c[0x0][0x3b8] ;  /* 0x0000ee00ff187b82 */ /* 0x018ea20000000a00 */
        /* <DEDUP_REMOVED lines=19> */
[----:B------:R-:W-:-:S05]  /*3e80*/  IMAD.IADD R26, R28, 0x1, -R31 ;  /* 0x000000011c1a7824 */ /* 0x000fca00078e0a1f */
[----:B------:R-:W-:-:S04]  /*3e90*/  LEA.HI R26, R26, R26, RZ, 0x1 ;  /* 0x0000001a1a1a7211 */ /* 0x000fc800078f08ff */
[----:B------:R-:W-:-:S05]  /*3ea0*/  LEA.HI.SX32 R37, R26, R31, 0x1f ;  /* 0x0000001f1a257211 */ /* 0x000fca00078ffaff */
[----:B------:R-:W-:-:S06]  /*3eb0*/  IMAD.WIDE R24, R37, 0x8, R24 ;  /* 0x0000000825187825 */ /* 0x000fcc00078e0218 */
[----:B------:R-:W2:Y:S02]  /*3ec0*/  LDG.E.64 R24, desc[UR12][R24.64] ;  /* 0x0000000c18187981 */ /* 0x000ea4000c1e1b00 */
[----:B--2---:R-:W-:-:S04]  /*3ed0*/  ISETP.NE.U32.AND P0, PT, R24, R29, PT ;  /* 0x0000001d1800720c */ /* 0x004fc80003f05070 */
[----:B------:R-:W-:-:S13]  /*3ee0*/  ISETP.NE.AND.EX P0, PT, R25, R2, PT, P0 ;  /* 0x000000021900720c */ /* 0x000fda0003f05300 */
[----:B------:R-:W-:Y:S05]  /*3ef0*/  @!P0 BRA `(.L_x_81) ;  /* 0x00000000003c8947 */ /* 0x000fea0003800000 */
.L_x_82:
[----:B------:R-:W-:-:S04]  /*3f00*/  ISETP.GE.U32.AND P0, PT, R24, R29, PT ;  /* 0x0000001d1800720c */ /* 0x000fc80003f06070 */
[----:B------:R-:W-:-:S13]  /*3f10*/  ISETP.GE.AND.EX P0, PT, R25, R2, PT, P0 ;  /* 0x000000021900720c */ /* 0x000fda0003f06300 */
[C---:B------:R-:W-:Y:S02]  /*3f20*/  @!P0 IADD3 R31, PT, PT, R37.reuse, 0x1, RZ ;  /* 0x00000001251f8810 */ /* 0x040fe40007ffe0ff */
[----:B------:R-:W-:-:S04]  /*3f30*/  @P0 IADD3 R28, PT, PT, R37, -0x1, RZ ;  /* 0xffffffff251c0810 */ /* 0x000fc80007ffe0ff */
[----:B------:R-:W-:-:S13]  /*3f40*/  ISETP.GT.AND P0, PT, R31, R28, PT ;  /* 0x0000001c1f00720c */ /* 0x000fda0003f04270 */
[----:B------:R-:W-:Y:S05]  /*3f50*/  @P0 BRA `(.L_x_80) ;  /* 0x0000001000980947 */ /* 0x000fea0003800000 */
[----:B------:R-:W0:Y:S01]  /*3f60*/  LDC.64 R24, c[0x0][0x3b8] ;  /* 0x0000ee00ff187b82 */ /* 0x000e220000000a00 */
[----:B------:R-:W-:-:S05]  /*3f70*/  IMAD.IADD R26, R28, 0x1, -R31 ;  /* 0x000000011c1a7824 */ /* 0x000fca00078e0a1f */
[----:B------:R-:W-:-:S04]  /*3f80*/  LEA.HI R26, R26, R26, RZ, 0x1 ;  /* 0x0000001a1a1a7211 */ /* 0x000fc800078f08ff */
[----:B------:R-:W-:-:S05]  /*3f90*/  LEA.HI.SX32 R37, R26, R31, 0x1f ;  /* 0x0000001f1a257211 */ /* 0x000fca00078ffaff */
[----:B0-----:R-:W-:-:S06]  /*3fa0*/  IMAD.WIDE R24, R37, 0x8, R24 ;  /* 0x0000000825187825 */ /* 0x001fcc00078e0218 */
[----:B------:R-:W2:Y:S02]  /*3fb0*/  LDG.E.64 R24, desc[UR12][R24.64] ;  /* 0x0000000c18187981 */ /* 0x000ea4000c1e1b00 */
[----:B--2---:R-:W-:-:S04]  /*3fc0*/  ISETP.NE.U32.AND P0, PT, R24, R29, PT ;  /* 0x0000001d1800720c */ /* 0x004fc80003f05070 */
[----:B------:R-:W-:-:S13]  /*3fd0*/  ISETP.NE.AND.EX P0, PT, R25, R2, PT, P0 ;  /* 0x000000021900720c */ /* 0x000fda0003f05300 */
[----:B------:R-:W-:Y:S05]  /*3fe0*/  @P0 BRA `(.L_x_82) ;  /* 0xfffffffc00c40947 */ /* 0x000fea000383ffff */
.L_x_81:
        /* <DEDUP_REMOVED lines=34> */
[----:B------:R-:W-:-:S07]  /*4210*/  MOV R34, R2 ;  /* 0x0000000200227202 */ /* 0x000fce0000000f00 */
.L_x_84:
[----:B------:R-:W-:Y:S05]  /*4220*/  BSYNC.RECONVERGENT B7 ;  /* 0x0000000000077941 */ /* 0x000fea0003800200 */
.L_x_83:
[----:B------:R-:W0:Y:S01]  /*4230*/  F2F.F64.F32 R28, R39 ;  /* 0x00000027001c7310 */ /* 0x000e220000201800 */
[----:B------:R-:W-:Y:S01]  /*4240*/  IMAD.MOV.U32 R30, RZ, RZ, 0x1 ;  /* 0x00000001ff1e7424 */ /* 0x000fe200078e00ff */
        /* <DEDUP_REMOVED lines=19> */
.L_x_86:
[----:B------:R-:W-:Y:S05]  /*4380*/  BSYNC.RECONVERGENT B2 ;  /* 0x0000000000027941 */ /* 0x000fea0003800200 */
.L_x_85:
[----:B------:R-:W0:Y:S01]  /*4390*/  LDC R28, c[0x0][0x3a0] ;  /* 0x0000e800ff1c7b82 */ /* 0x000e220000000800 */
[----:B------:R-:W-:Y:S01]  /*43a0*/  DADD R34, R34, R26 ;  /* 0x0000000022227229 */ /* 0x000fe2000000001a */
[----:B------:R-:W-:Y:S09]  /*43b0*/  BSSY.RECONVERGENT B7, `(.L_x_87) ;  /* 0x000000e000077945 */ /* 0x000ff20003800200 */
[----:B------:R-:W1:Y:S08]  /*43c0*/  F2F.F32.F64 R34, R34 ;  /* 0x0000002200227310 */ /* 0x000e700000301000 */
[----:B0-----:R-:W0:Y:S08]  /*43d0*/  MUFU.RCP R25, R28 ;  /* 0x0000001c00197308 */ /* 0x001e300000001000 */
[----:B------:R-:W2:Y:S08]  /*43e0*/  FCHK P0, R45, R28 ;  /* 0x0000001c2d007302 */ /* 0x000eb00000000000 */
[----:B-1----:R1:W3:Y:S01]  /*43f0*/  F2I.TRUNC.NTZ R44, R34 ;  /* 0x00000022002c7305 */ /* 0x0022e2000020f100 */
[----:B0-----:R-:W-:-:S04]  /*4400*/  FFMA R2, R25, -R28, 1 ;  /* 0x3f80000019027423 */ /* 0x001fc8000000081c */
[----:B------:R-:W-:-:S04]  /*4410*/  FFMA R2, R25, R2, R25 ;  /* 0x0000000219027223 */ /* 0x000fc80000000019 */
[----:B------:R-:W-:-:S04]  /*4420*/  FFMA R24, R2, R45, RZ ;  /* 0x0000002d02187223 */ /* 0x000fc800000000ff */
[----:B------:R-:W-:-:S04]  /*4430*/  FFMA R25, R24, -R28, R45 ;  /* 0x8000001c18197223 */ /* 0x000fc8000000002d */
[----:B------:R-:W-:Y:S01]  /*4440*/  FFMA R2, R2, R25, R24 ;  /* 0x0000001902027223 */ /* 0x000fe20000000018 */
[----:B-123--:R-:W-:Y:S06]  /*4450*/  @!P0 BRA `(.L_x_88) ;  /* 0x00000000000c8947 */ /* 0x00efec0003800000 */
[----:B------:R-:W-:Y:S02]  /*4460*/  MOV R25, R45 ;  /* 0x0000002d00197202 */ /* 0x000fe40000000f00 */
[----:B------:R-:W-:-:S07]  /*4470*/  MOV R24, 0x4490 ;  /* 0x0000449000187802 */ /* 0x000fce0000000f00 */
[----:B------:R-:W-:Y:S05]  /*4480*/  CALL.REL.NOINC `($__internal_2_$__cuda_sm3x_div_rn_noftz_f32_slowpath) ;  /* 0x0000001400107944 */ /* 0x000fea0003c00000 */
.L_x_88:
[----:B------:R-:W-:Y:S05]  /*4490*/  BSYNC.RECONVERGENT B7 ;  /* 0x0000000000077941 */ /* 0x000fea0003800200 */
.L_x_87:
        /* <DEDUP_REMOVED lines=21> */
.L_x_90:
[----:B------:R-:W-:Y:S05]  /*45f0*/  BSYNC.RECONVERGENT B2 ;  /* 0x0000000000027941 */ /* 0x000fea0003800200 */
.L_x_89:
        /* <DEDUP_REMOVED lines=13> */
[----:B------:R-:W-:Y:S01]  /*46d0*/  IMAD.MOV.U32 R25, RZ, RZ, R43 ;  /* 0x000000ffff197224 */ /* 0x000fe200078e002b */
[----:B------:R-:W-:-:S07]  /*46e0*/  MOV R24, 0x4700 ;  /* 0x0000470000187802 */ /* 0x000fce0000000f00 */
[----:B------:R-:W-:Y:S05]  /*46f0*/  CALL.REL.NOINC `($__internal_2_$__cuda_sm3x_div_rn_noftz_f32_slowpath) ;  /* 0x0000001000747944 */ /* 0x000fea0003c00000 */
.L_x_92:
[----:B------:R-:W-:Y:S05]  /*4700*/  BSYNC.RECONVERGENT B7 ;  /* 0x0000000000077941 */ /* 0x000fea0003800200 */
.L_x_91:
        /* <DEDUP_REMOVED lines=21> */
.L_x_94:
[----:B------:R-:W-:Y:S05]  /*4860*/  BSYNC.RECONVERGENT B2 ;  /* 0x0000000000027941 */ /* 0x000fea0003800200 */
.L_x_93:
[----:B------:R-:W-:Y:S01]  /*4870*/  MOV R28, UR4 ;  /* 0x00000004001c7c02 */ /* 0x000fe20008000f00 */
[----:B------:R-:W-:Y:S01]  /*4880*/  IMAD.U32 R29, RZ, RZ, UR5 ;  /* 0x00000005ff1d7e24 */ /* 0x000fe2000f8e00ff */
[----:B------:R-:W-:Y:S01]  /*4890*/  DADD R34, R34, R26 ;  /* 0x0000000022227229 */ /* 0x000fe2000000001a */
[----:B------:R-:W0:Y:S01]  /*48a0*/  LDCU UR24, c[0x0][0x390] ;  /* 0x00007200ff1877ac */ /* 0x000e220008000800 */
[----:B------:R-:W1:Y:S02]  /*48b0*/  LDC.64 R24, c[0x0][0x3f0] ;  /* 0x0000fc00ff187b82 */ /* 0x000e640000000a00 */
[----:B------:R-:W2:Y:S01]  /*48c0*/  LDG.E R28, desc[UR12][R28.64] ;  /* 0x0000000c1c1c7981 */ /* 0x000ea2000c1e1900 */
[----:B------:R-:W-:Y:S01]  /*48d0*/  IADD3 R44, PT, PT, R44, UR11, RZ ;  /* 0x0000000b2c2c7c10 */ /* 0x000fe2000fffe0ff */
[----:B------:R-:W-:-:S04]  /*48e0*/  VIADD R45, R45, UR11 ;  /* 0x0000000b2d2d7c36 */ /* 0x000fc80008000000 */
[----:B------:R-:W3:Y:S08]  /*48f0*/  F2F.F32.F64 R34, R34 ;  /* 0x0000002200227310 */ /* 0x000ef00000301000 */
[----:B---3--:R-:W3:Y:S02]  /*4900*/  F2I.TRUNC.NTZ R2, R34 ;  /* 0x0000002200027305 */ /* 0x008ee4000020f100 */
[----:B---3--:R-:W-:-:S05]  /*4910*/  IADD3 R27, PT, PT, R2, UR11, RZ ;  /* 0x0000000b021b7c10 */ /* 0x008fca000fffe0ff */
[----:B------:R-:W-:-:S04]  /*4920*/  IMAD R44, R44, UR14, R27 ;  /* 0x0000000e2c2c7c24 */ /* 0x000fc8000f8e021b */
[----:B0-----:R-:W-:Y:S01]  /*4930*/  IMAD R45, R45, UR24, R44 ;  /* 0x000000182d2d7c24 */ /* 0x001fe2000f8e022c */
[----:B--2---:R-:W-:-:S05]  /*4940*/  IADD3 R2, PT, PT, R28, R7, RZ ;  /* 0x000000071c027210 */ /* 0x004fca0007ffe0ff */
[----:B------:R-:W-:-:S04]  /*4950*/  IMAD R2, R2, UR10, R45 ;  /* 0x0000000a02027c24 */ /* 0x000fc8000f8e022d */
[----:B-1----:R-:W-:-:S05]  /*4960*/  IMAD.WIDE R24, R2, 0x4, R24 ;  /* 0x0000000402187825 */ /* 0x002fca00078e0218 */
[----:B------:R-:W2:Y:S02]  /*4970*/  LDG.E R26, desc[UR12][R24.64] ;  /* 0x0000000c181a7981 */ /* 0x000ea4000c1e1900 */
[----:B--2---:R-:W-:-:S13]  /*4980*/  ISETP.GT.AND P0, PT, R26, -0x1, PT ;  /* 0xffffffff1a00780c */ /* 0x004fda0003f04270 */
[----:B------:R-:W-:Y:S05]  /*4990*/  @P0 BRA `(.L_x_80) ;  /* 0x0000000800080947 */ /* 0x000fea0003800000 */
[----:B------:R-:W0:Y:S01]  /*49a0*/  LDC R27, c[0x0][0x388] ;  /* 0x0000e200ff1b7b82 */ /* 0x000e220000000800 */
[----:B------:R1:W-:Y:S01]  /*49b0*/  STG.E desc[UR12][R24.64], R37 ;  /* 0x0000002518007986 */ /* 0x0003e2000c10190c */
[----:B------:R-:W-:Y:S01]  /*49c0*/  UISETP.GE.U32.AND UP1, UPT, UR15, 0xf, UPT ;  /* 0x0000000f0f00788c */ /* 0x000fe2000bf26070 */
[----:B------:R-:W-:Y:S01]  /*49d0*/  MOV R29, RZ ;  /* 0x000000ff001d7202 */ /* 0x000fe20000000f00 */
[----:B0-----:R-:W-:-:S07]  /*49e0*/  IMAD R26, R37, R27, RZ ;  /* 0x0000001b251a7224 */ /* 0x001fce00078e02ff */
[----:B-1----:R-:W-:Y:S05]  /*49f0*/  BRA.U !UP1, `(.L_x_95) ;  /* 0x0000000109b47547 */ /* 0x002fea000b800000 */
[----:B------:R-:W-:Y:S01]  /*4a00*/  BSSY.RECONVERGENT B1, `(.L_x_96) ;  /* 0x000002b000017945 */ /* 0x000fe20003800200 */
[----:B------:R-:W-:-:S07]  /*4a10*/  IMAD.MOV.U32 R31, RZ, RZ, RZ ;  /* 0x000000ffff1f7224 */ /* 0x000fce00078e00ff */
.L_x_97:
[----:B------:R-:W0:Y:S01]  /*4a20*/  LDC.64 R24, c[0x0][0x3b0] ;  /* 0x0000ec00ff187b82 */ /* 0x000e220000000a00 */
[----:B----4-:R-:W-:-:S05]  /*4a30*/  IADD3 R29, PT, PT, R26, R31, RZ ;  /* 0x0000001f1a1d7210 */ /* 0x010fca0007ffe0ff */
[----:B0-----:R-:W-:Y:S02]  /*4a40*/  IMAD.WIDE.U32 R24, R29, 0x4, R24 ;  /* 0x000000041d187825 */ /* 0x001fe400078e0018 */
[----:B------:R-:W0:Y:S03]  /*4a50*/  LDC.64 R28, c[0x0][0x3e8] ;  /* 0x0000fa00ff1c7b82 */ /* 0x000e260000000a00 */
[----:B------:R-:W2:Y:S01]  /*4a60*/  LDG.E R33, desc[UR12][R24.64] ;  /* 0x0000000c18217981 */ /* 0x000ea2000c1e1900 */
[----:B------:R-:W-:-:S04]  /*4a70*/  IMAD R35, R2, R27, R31 ;  /* 0x0000001b02237224 */ /* 0x000fc800078e021f */
[----:B0-----:R-:W-:-:S05]  /*4a80*/  IMAD.WIDE R28, R35, 0x4, R28 ;  /* 0x00000004231c7825 */ /* 0x001fca00078e021c */
[----:B--2---:R0:W-:Y:S04]  /*4a90*/  STG.E desc[UR12][R28.64], R33 ;  /* 0x000000211c007986 */ /* 0x0041e8000c10190c */
[----:B------:R-:W2:Y:S04]  /*4aa0*/  LDG.E R35, desc[UR12][R24.64+0x4] ;  /* 0x0000040c18237981 */ /* 0x000ea8000c1e1900 */
[----:B--2---:R1:W-:Y:S04]  /*4ab0*/  STG.E desc[UR12][R28.64+0x4], R35 ;  /* 0x000004231c007986 */ /* 0x0043e8000c10190c */
[----:B------:R-:W2:Y:S04]  /*4ac0*/  LDG.E R37, desc[UR12][R24.64+0x8] ;  /* 0x0000080c18257981 */ /* 0x000ea8000c1e1900 */
[----:B--2---:R2:W-:Y:S04]  /*4ad0*/  STG.E desc[UR12][R28.64+0x8], R37 ;  /* 0x000008251c007986 */ /* 0x0045e8000c10190c */
[----:B------:R-:W3:Y:S04]  /*4ae0*/  LDG.E R39, desc[UR12][R24.64+0xc] ;  /* 0x00000c0c18277981 */ /* 0x000ee8000c1e1900 */
[----:B---3--:R3:W-:Y:S04]  /*4af0*/  STG.E desc[UR12][R28.64+0xc], R39 ;  /* 0x00000c271c007986 */ /* 0x0087e8000c10190c */
[----:B------:R-:W4:Y:S04]  /*4b00*/  LDG.E R41, desc[UR12][R24.64+0x10] ;  /* 0x0000100c18297981 */ /* 0x000f28000c1e1900 */
[----:B----4-:R4:W-:Y:S04]  /*4b10*/  STG.E desc[UR12][R28.64+0x10], R41 ;  /* 0x000010291c007986 */ /* 0x0109e8000c10190c */
[----:B------:R-:W5:Y:S04]  /*4b20*/  LDG.E R43, desc[UR12][R24.64+0x14] ;  /* 0x0000140c182b7981 */ /* 0x000f68000c1e1900 */
[----:B-----5:R5:W-:Y:S04]  /*4b30*/  STG.E desc[UR12][R28.64+0x14], R43 ;  /* 0x0000142b1c007986 */ /* 0x020be8000c10190c */
[----:B0-----:R-:W2:Y:S04]  /*4b40*/  LDG.E R33, desc[UR12][R24.64+0x18] ;  /* 0x0000180c18217981 */ /* 0x001ea8000c1e1900 */
[----:B--2---:R0:W-:Y:S04]  /*4b50*/  STG.E desc[UR12][R28.64+0x18], R33 ;  /* 0x000018211c007986 */ /* 0x0041e8000c10190c */
[----:B-1----:R-:W2:Y:S04]  /*4b60*/  LDG.E R35, desc[UR12][R24.64+0x1c] ;  /* 0x00001c0c18237981 */ /* 0x002ea8000c1e1900 */
[----:B--2---:R1:W-:Y:S04]  /*4b70*/  STG.E desc[UR12][R28.64+0x1c], R35 ;  /* 0x00001c231c007986 */ /* 0x0043e8000c10190c */
[----:B------:R-:W2:Y:S04]  /*4b80*/  LDG.E R37, desc[UR12][R24.64+0x20] ;  /* 0x0000200c18257981 */ /* 0x000ea8000c1e1900 */
[----:B--2---:R2:W-:Y:S04]  /*4b90*/  STG.E desc[UR12][R28.64+0x20], R37 ;  /* 0x000020251c007986 */ /* 0x0045e8000c10190c */
[----:B---3--:R-:W3:Y:S04]  /*4ba0*/  LDG.E R39, desc[UR12][R24.64+0x24] ;  /* 0x0000240c18277981 */ /* 0x008ee8000c1e1900 */
[----:B---3--:R3:W-:Y:S04]  /*4bb0*/  STG.E desc[UR12][R28.64+0x24], R39 ;  /* 0x000024271c007986 */ /* 0x0087e8000c10190c */
[----:B----4-:R-:W4:Y:S04]  /*4bc0*/  LDG.E R41, desc[UR12][R24.64+0x28] ;  /* 0x0000280c18297981 */ /* 0x010f28000c1e1900 */
[----:B----4-:R4:W-:Y:S04]  /*4bd0*/  STG.E desc[UR12][R28.64+0x28], R41 ;  /* 0x000028291c007986 */ /* 0x0109e8000c10190c */
[----:B-----5:R-:W5:Y:S04]  /*4be0*/  LDG.E R43, desc[UR12][R24.64+0x2c] ;  /* 0x00002c0c182b7981 */ /* 0x020f68000c1e1900 */
[----:B-----5:R4:W-:Y:S04]  /*4bf0*/  STG.E desc[UR12][R28.64+0x2c], R43 ;  /* 0x00002c2b1c007986 */ /* 0x0209e8000c10190c */
[----:B0-----:R-:W5:Y:S04]  /*4c00*/  LDG.E R33, desc[UR12][R24.64+0x30] ;  /* 0x0000300c18217981 */ /* 0x001f68000c1e1900 */
[----:B-----5:R4:W-:Y:S04]  /*4c10*/  STG.E desc[UR12][R28.64+0x30], R33 ;  /* 0x000030211c007986 */ /* 0x0209e8000c10190c */
[----:B-1----:R-:W5:Y:S04]  /*4c20*/  LDG.E R35, desc[UR12][R24.64+0x34] ;  /* 0x0000340c18237981 */ /* 0x002f68000c1e1900 */
[----:B-----5:R4:W-:Y:S04]  /*4c30*/  STG.E desc[UR12][R28.64+0x34], R35 ;  /* 0x000034231c007986 */ /* 0x0209e8000c10190c */
[----:B--2---:R-:W2:Y:S04]  /*4c40*/  LDG.E R37, desc[UR12][R24.64+0x38] ;  /* 0x0000380c18257981 */ /* 0x004ea8000c1e1900 */
[----:B--2---:R4:W-:Y:S04]  /*4c50*/  STG.E desc[UR12][R28.64+0x38], R37 ;  /* 0x000038251c007986 */ /* 0x0049e8000c10190c */
[----:B---3--:R-:W2:Y:S01]  /*4c60*/  LDG.E R39, desc[UR12][R24.64+0x3c] ;  /* 0x00003c0c18277981 */ /* 0x008ea2000c1e1900 */
[----:B------:R-:W-:-:S04]  /*4c70*/  IADD3 R31, PT, PT, R31, 0x10, RZ ;  /* 0x000000101f1f7810 */ /* 0x000fc80007ffe0ff */
[----:B------:R-:W-:Y:S01]  /*4c80*/  ISETP.NE.AND P0, PT, R31, UR23, PT ;  /* 0x000000171f007c0c */ /* 0x000fe2000bf05270 */
[----:B--2---:R4:W-:-:S12]  /*4c90*/  STG.E desc[UR12][R28.64+0x3c], R39 ;  /* 0x00003c271c007986 */ /* 0x0049d8000c10190c */
[----:B------:R-:W-:Y:S05]  /*4ca0*/  @P0 BRA `(.L_x_97) ;  /* 0xfffffffc005c0947 */ /* 0x000fea000383ffff */
[----:B------:R-:W-:Y:S05]  /*4cb0*/  BSYNC.RECONVERGENT B1 ;  /* 0x0000000000017941 */ /* 0x000fea0003800200 */
.L_x_96:
[----:B----4-:R-:W-:-:S07]  /*4cc0*/  IMAD.U32 R29, RZ, RZ, UR23 ;  /* 0x00000017ff1d7e24 */ /* 0x010fce000f8e00ff */
.L_x_95:
[----:B------:R-:W-:-:S09]  /*4cd0*/  UISETP.NE.AND UP1, UPT, UR16, URZ, UPT ;  /* 0x000000ff1000728c */ /* 0x000fd2000bf25270 */
[----:B------:R-:W-:Y:S05]  /*4ce0*/  BRA.U !UP1, `(.L_x_80) ;  /* 0x0000000509347547 */ /* 0x000fea000b800000 */
[----:B------:R-:W-:Y:S02]  /*4cf0*/  UISETP.GE.U32.AND UP1, UPT, UR17, 0x7, UPT ;  /* 0x000000071100788c */ /* 0x000fe4000bf26070 */
[----:B------:R-:W-:-:S07]  /*4d00*/  UISETP.NE.AND UP2, UPT, UR18, URZ, UPT ;  /* 0x000000ff1200728c */ /* 0x000fce000bf45270 */
[----:B------:R-:W-:Y:S05]  /*4d10*/  BRA.U !UP1, `(.L_x_98) ;  /* 0x0000000109707547 */ /* 0x000fea000b800000 */
[----:B------:R-:W0:Y:S01]  /*4d20*/  LDC.64 R32, c[0x0][0x3b0] ;  /* 0x0000ec00ff207b82 */ /* 0x000e220000000a00 */
[----:B------:R-:W-:Y:S01]  /*4d30*/  IADD3 R25, PT, PT, R26, R29, RZ ;  /* 0x0000001d1a197210 */ /* 0x000fe20007ffe0ff */
[----:B------:R-:W1:Y:S06]  /*4d40*/  LDCU.64 UR28, c[0x0][0x3b0] ;  /* 0x00007600ff1c77ac */ /* 0x000e6c0008000a00 */
[----:B------:R-:W2:Y:S01]  /*4d50*/  LDC.64 R30, c[0x0][0x3e8] ;  /* 0x0000fa00ff1e7b82 */ /* 0x000ea20000000a00 */
[----:B0-----:R-:W-:-:S06]  /*4d60*/  IMAD.WIDE.U32 R32, R25, 0x4, R32 ;  /* 0x0000000419207825 */ /* 0x001fcc00078e0020 */
[----:B------:R-:W3:Y:S01]  /*4d70*/  LDG.E R33, desc[UR12][R32.64] ;  /* 0x0000000c20217981 */ /* 0x000ee2000c1e1900 */
[----:B------:R-:W-:Y:S01]  /*4d80*/  IADD3 R28, P0, PT, R26, R29, RZ ;  /* 0x0000001d1a1c7210 */ /* 0x000fe20007f1e0ff */
[----:B------:R-:W-:-:S03]  /*4d90*/  IMAD R25, R2, R27, R29 ;  /* 0x0000001b02197224 */ /* 0x000fc600078e021d */
[----:B------:R-:W-:Y:S01]  /*4da0*/  IADD3.X R35, PT, PT, RZ, RZ, RZ, P0, !PT ;  /* 0x000000ffff237210 */ /* 0x000fe200007fe4ff */
[----:B--2---:R-:W-:Y:S01]  /*4db0*/  IMAD.WIDE R30, R25, 0x4, R30 ;  /* 0x00000004191e7825 */ /* 0x004fe200078e021e */
[----:B-1----:R-:W-:-:S04]  /*4dc0*/  LEA R24, P0, R28, UR28, 0x2 ;  /* 0x0000001c1c187c11 */ /* 0x002fc8000f8010ff */
[----:B------:R-:W-:Y:S01]  /*4dd0*/  LEA.HI.X R25, R28, UR29, R35, 0x2, P0 ;  /* 0x0000001d1c197c11 */ /* 0x000fe200080f1423 */
[----:B---3--:R0:W-:Y:S04]  /*4de0*/  STG.E desc[UR12][R30.64], R33 ;  /* 0x000000211e007986 */ /* 0x0081e8000c10190c */
[----:B------:R-:W2:Y:S04]  /*4df0*/  LDG.E R35, desc[UR12][R24.64+0x4] ;  /* 0x0000040c18237981 */ /* 0x000ea8000c1e1900 */
[----:B--2---:R1:W-:Y:S04]  /*4e00*/  STG.E desc[UR12][R30.64+0x4], R35 ;  /* 0x000004231e007986 */ /* 0x0043e8000c10190c */
[----:B------:R-:W2:Y:S04]  /*4e10*/  LDG.E R37, desc[UR12][R24.64+0x8] ;  /* 0x0000080c18257981 */ /* 0x000ea8000c1e1900 */
[----:B--2---:R2:W-:Y:S04]  /*4e20*/  STG.E desc[UR12][R30.64+0x8], R37 ;  /* 0x000008251e007986 */ /* 0x0045e8000c10190c */
[----:B------:R-:W3:Y:S04]  /*4e30*/  LDG.E R39, desc[UR12][R24.64+0xc] ;  /* 0x00000c0c18277981 */ /* 0x000ee8000c1e1900 */
[----:B---3--:R2:W-:Y:S04]  /*4e40*/  STG.E desc[UR12][R30.64+0xc], R39 ;  /* 0x00000c271e007986 */ /* 0x0085e8000c10190c */
[----:B------:R-:W3:Y:S04]  /*4e50*/  LDG.E R41, desc[UR12][R24.64+0x10] ;  /* 0x0000100c18297981 */ /* 0x000ee8000c1e1900 */
[----:B---3--:R2:W-:Y:S04]  /*4e60*/  STG.E desc[UR12][R30.64+0x10], R41 ;  /* 0x000010291e007986 */ /* 0x0085e8000c10190c */
[----:B------:R-:W3:Y:S04]  /*4e70*/  LDG.E R43, desc[UR12][R24.64+0x14] ;  /* 0x0000140c182b7981 */ /* 0x000ee8000c1e1900 */
[----:B---3--:R2:W-:Y:S04]  /*4e80*/  STG.E desc[UR12][R30.64+0x14], R43 ;  /* 0x0000142b1e007986 */ /* 0x0085e8000c10190c */
[----:B0-----:R-:W3:Y:S04]  /*4e90*/  LDG.E R33, desc[UR12][R24.64+0x18] ;  /* 0x0000180c18217981 */ /* 0x001ee8000c1e1900 */
[----:B---3--:R2:W-:Y:S04]  /*4ea0*/  STG.E desc[UR12][R30.64+0x18], R33 ;  /* 0x000018211e007986 */ /* 0x0085e8000c10190c */
[----:B-1----:R-:W3:Y:S01]  /*4eb0*/  LDG.E R35, desc[UR12][R24.64+0x1c] ;  /* 0x00001c0c18237981 */ /* 0x002ee2000c1e1900 */
[----:B------:R-:W-:-:S03]  /*4ec0*/  VIADD R29, R29, 0x8 ;  /* 0x000000081d1d7836 */ /* 0x000fc60000000000 */
[----:B---3--:R2:W-:Y:S04]  /*4ed0*/  STG.E desc[UR12][R30.64+0x1c], R35 ;  /* 0x00001c231e007986 */ /* 0x0085e8000c10190c */
.L_x_98:
[----:B------:R-:W-:Y:S05]  /*4ee0*/  BRA.U !UP2, `(.L_x_80) ;  /* 0x000000010ab47547 */ /* 0x000fea000b800000 */
[----:B------:R-:W-:Y:S02]  /*4ef0*/  UISETP.GE.U32.AND UP1, UPT, UR19, 0x3, UPT ;  /* 0x000000031300788c */ /* 0x000fe4000bf26070 */
[----:B------:R-:W-:-:S07]  /*4f00*/  UISETP.NE.AND UP2, UPT, UR9, URZ, UPT ;  /* 0x000000ff0900728c */ /* 0x000fce000bf45270 */
[----:B------:R-:W-:Y:S05]  /*4f10*/  BRA.U !UP1, `(.L_x_99) ;  /* 0x0000000109507547 */ /* 0x000fea000b800000 */
[----:B------:R-:W0:Y:S01]  /*4f20*/  LDC.64 R24, c[0x0][0x3b0] ;  /* 0x0000ec00ff187b82 */ /* 0x000e220000000a00 */
[----:B--2---:R-:W-:Y:S01]  /*4f30*/  IADD3 R33, PT, PT, R26, R29, RZ ;  /* 0x0000001d1a217210 */ /* 0x004fe20007ffe0ff */
        /* <DEDUP_REMOVED lines=15> */
[----:B------:R-:W2:Y:S01]  /*5030*/  LDG.E R39, desc[UR12][R24.64+0xc] ;  /* 0x00000c0c18277981 */ /* 0x000ea2000c1e1900 */
[----:B------:R-:W-:-:S03]  /*5040*/  VIADD R29, R29, 0x4 ;  /* 0x000000041d1d7836 */ /* 0x000fc60000000000 */
[----:B--2---:R0:W-:Y:S04]  /*5050*/  STG.E desc[UR12][R30.64+0xc], R39 ;  /* 0x00000c271e007986 */ /* 0x0041e8000c10190c */
.L_x_99:
[----:B------:R-:W-:Y:S05]  /*5060*/  BRA.U !UP2, `(.L_x_80) ;  /* 0x000000010a547547 */ /* 0x000fea000b800000 */
[----:B0-2---:R-:W0:Y:S01]  /*5070*/  LDC.64 R30, c[0x0][0x3b0] ;  /* 0x0000ec00ff1e7b82 */ /* 0x005e220000000a00 */
[----:B------:R-:W-:-:S05]  /*5080*/  IADD3 R25, PT, PT, R26, R29, RZ ;  /* 0x0000001d1a197210 */ /* 0x000fca0007ffe0ff */
[----:B0-----:R-:W-:Y:S02]  /*5090*/  IMAD.WIDE.U32 R30, R25, 0x4, R30 ;  /* 0x00000004191e7825 */ /* 0x001fe400078e001e */
[----:B------:R-:W0:Y:S04]  /*50a0*/  LDC.64 R24, c[0x0][0x3e8] ;  /* 0x0000fa00ff187b82 */ /* 0x000e280000000a00 */
[----:B------:R-:W2:Y:S01]  /*50b0*/  LDG.E R31, desc[UR12][R30.64] ;  /* 0x0000000c1e1f7981 */ /* 0x000ea2000c1e1900 */
[----:B------:R-:W-:Y:S01]  /*50c0*/  IMAD R27, R2, R27, R29 ;  /* 0x0000001b021b7224 */ /* 0x000fe200078e021d */
[----:B------:R-:W-:-:S03]  /*50d0*/  UISETP.NE.AND UP1, UPT, UR9, 0x1, UPT ;  /* 0x000000010900788c */ /* 0x000fc6000bf25270 */
[----:B0-----:R-:W-:-:S05]  /*50e0*/  IMAD.WIDE R24, R27, 0x4, R24 ;  /* 0x000000041b187825 */ /* 0x001fca00078e0218 */
[----:B--2---:R1:W-:Y:S01]  /*50f0*/  STG.E desc[UR12][R24.64], R31 ;  /* 0x0000001f18007986 */ /* 0x0043e2000c10190c */
[----:B------:R-:W-:Y:S05]  /*5100*/  BRA.U !UP1, `(.L_x_80) ;  /* 0x00000001092c7547 */ /* 0x000fea000b800000 */
[----:B------:R-:W0:Y:S01]  /*5110*/  LDCU.64 UR28, c[0x0][0x3b0] ;  /* 0x00007600ff1c77ac */ /* 0x000e220008000a00 */
[----:B------:R-:W-:-:S04]  /*5120*/  IADD3 R29, P0, PT, R26, R29, RZ ;  /* 0x0000001d1a1d7210 */ /* 0x000fc80007f1e0ff */
[----:B------:R-:W-:Y:S02]  /*5130*/  IADD3.X R2, PT, PT, RZ, RZ, RZ, P0, !PT ;  /* 0x000000ffff027210 */ /* 0x000fe400007fe4ff */
[----:B0-----:R-:W-:-:S04]  /*5140*/  LEA R26, P0, R29, UR28, 0x2 ;  /* 0x0000001c1d1a7c11 */ /* 0x001fc8000f8010ff */
[----:B------:R-:W-:-:S05]  /*5150*/  LEA.HI.X R27, R29, UR29, R2, 0x2, P0 ;  /* 0x0000001d1d1b7c11 */ /* 0x000fca00080f1402 */
[----:B------:R-:W2:Y:S01]  /*5160*/  LDG.E R29, desc[UR12][R26.64+0x4] ;  /* 0x0000040c1a1d7981 */ /* 0x000ea2000c1e1900 */
[----:B------:R-:W-:-:S03]  /*5170*/  UISETP.NE.AND UP1, UPT, UR9, 0x2, UPT ;  /* 0x000000020900788c */ /* 0x000fc6000bf25270 */
[----:B--2---:R3:W-:Y:S06]  /*5180*/  STG.E desc[UR12][R24.64+0x4], R29 ;  /* 0x0000041d18007986 */ /* 0x0047ec000c10190c */
[----:B------:R-:W-:Y:S05]  /*5190*/  BRA.U !UP1, `(.L_x_80) ;  /* 0x0000000109087547 */ /* 0x000fea000b800000 */
[----:B------:R-:W2:Y:S04]  /*51a0*/  LDG.E R27, desc[UR12][R26.64+0x8] ;  /* 0x0000080c1a1b7981 */ /* 0x000ea8000c1e1900 */
[----:B--2---:R4:W-:Y:S02]  /*51b0*/  STG.E desc[UR12][R24.64+0x8], R27 ;  /* 0x0000081b18007986 */ /* 0x0049e4000c10190c */
.L_x_80:
[----:B------:R-:W-:Y:S05]  /*51c0*/  BSYNC.RECONVERGENT B4 ;  /* 0x0000000000047941 */ /* 0x000fea0003800200 */
.L_x_79:
[----:B------:R-:W-:Y:S05]  /*51d0*/  @P1 BRA `(.L_x_100) ;  /* 0xffffffe800d41947 */ /* 0x000fea000383ffff */
.L_x_78:
[----:B------:R-:W-:Y:S05]  /*51e0*/  BSYNC.RECONVERGENT B5 ;  /* 0x0000000000057941 */ /* 0x000fea0003800200 */
.L_x_77:
[C---:B------:R-:W-:Y:S01]  /*51f0*/  ISETP.NE.AND P0, PT, R17.reuse, R14, PT ;  /* 0x0000000e1100720c */ /* 0x040fe20003f05270 */
[----:B------:R-:W-:-:S12]  /*5200*/  VIADD R17, R17, 0x1 ;  /* 0x0000000111117836 */ /* 0x000fd80000000000 */
[----:B------:R-:W-:Y:S05]  /*5210*/  @P0 BRA `(.L_x_101) ;  /* 0xffffffe800b40947 */ /* 0x000fea000383ffff */
.L_x_76:
[----:B------:R-:W-:Y:S05]  /*5220*/  BSYNC.RECONVERGENT B6 ;  /* 0x0000000000067941 */ /* 0x000fea0003800200 */
.L_x_75:
[C---:B------:R-:W-:Y:S02]  /*5230*/  ISETP.NE.AND P0, PT, R12.reuse, R11, PT ;  /* 0x0000000b0c00720c */ /* 0x040fe40003f05270 */
[----:B------:R-:W-:-:S11]  /*5240*/  IADD3 R12, PT, PT, R12, 0x1, RZ ;  /* 0x000000010c0c7810 */ /* 0x000fd60007ffe0ff */
[----:B------:R-:W-:Y:S05]  /*5250*/  @P0 BRA `(.L_x_51) ;  /* 0xffffffe800940947 */ /* 0x000fea000383ffff */
.L_x_50:
[----:B------:R-:W-:Y:S05]  /*5260*/  BSYNC.RECONVERGENT B3 ;  /* 0x0000000000037941 */ /* 0x000fea0003800200 */
.L_x_49:
[----:B------:R-:W-:Y:S01]  /*5270*/  MOV R8, UR6 ;  /* 0x0000000600087c02 */ /* 0x000fe20008000f00 */
[----:B------:R-:W-:-:S05]  /*5280*/  IMAD.U32 R9, RZ, RZ, UR7 ;  /* 0x00000007ff097e24 */ /* 0x000fca000f8e00ff */
[----:B------:R-:W5:Y:S01]  /*5290*/  LDG.E R8, desc[UR12][R8.64] ;  /* 0x0000000c08087981 */ /* 0x000f62000c1e1900 */
[----:B------:R-:W-:-:S04]  /*52a0*/  IADD3 R7, PT, PT, R7, UR25, RZ ;  /* 0x0000001907077c10 */ /* 0x000fc8000fffe0ff */
[----:B-----5:R-:W-:-:S13]  /*52b0*/  ISETP.GE.AND P0, PT, R7, R8, PT ;  /* 0x000000080700720c */ /* 0x020fda0003f06270 */
[----:B------:R-:W-:Y:S05]  /*52c0*/  @!P0 BRA `(.L_x_102) ;  /* 0xffffffd400808947 */ /* 0x000fea000383ffff */
.L_x_42:
[----:B------:R-:W-:Y:S05]  /*52d0*/  BSYNC.RECONVERGENT B0 ;  /* 0x0000000000007941 */ /* 0x000fea0003800200 */
.L_x_41:
[----:B------:R-:W-:Y:S05]  /*52e0*/  BRA.U !UP0, `(.L_x_103) ;  /* 0xffffffb108b07547 */ /* 0x000fea000b83ffff */
[----:B------:R-:W-:Y:S05]  /*52f0*/  EXIT ;  /* 0x000000000000794d */ /* 0x000fea0003800000 */
        .weak           $__internal_1_$__cuda_sm20_div_rn_f64_full
        .type           $__internal_1_$__cuda_sm20_div_rn_f64_full,@function
        .size           $__internal_1_$__cuda_sm20_div_rn_f64_full,($__internal_2_$__cuda_sm3x_div_rn_noftz_f32_slowpath - $__internal_1_$__cuda_sm20_div_rn_f64_full)
$__internal_1_$__cuda_sm20_div_rn_f64_full:
[----:B------:R-:W-:Y:S01]  /*5300*/  FSETP.GEU.AND P3, PT, |R25|, 1.469367938527859385e-39, PT ;  /* 0x001000001900780b */ /* 0x000fe20003f6e200 */
[----:B------:R-:W-:Y:S01]  /*5310*/  IMAD.MOV.U32 R39, RZ, RZ, 0x1ca00000 ;  /* 0x1ca00000ff277424 */ /* 0x000fe200078e00ff */
[C---:B------:R-:W-:Y:S01]  /*5320*/  FSETP.GEU.AND P0, PT, |R29|.reuse, 1.469367938527859385e-39, PT ;  /* 0x001000001d00780b */ /* 0x040fe20003f0e200 */
[----:B------:R-:W-:Y:S01]  /*5330*/  IMAD.MOV.U32 R46, RZ, RZ, 0x1 ;  /* 0x00000001ff2e7424 */ /* 0x000fe200078e00ff */
[----:B------:R-:W-:Y:S01]  /*5340*/  LOP3.LUT R26, R29, 0x800fffff, RZ, 0xc0, !PT ;  /* 0x800fffff1d1a7812 */ /* 0x000fe200078ec0ff */
[----:B------:R-:W-:Y:S01]  /*5350*/  BSSY.RECONVERGENT B1, `(.L_x_104) ;  /* 0x0000052000017945 */ /* 0x000fe20003800200 */
[----:B------:R-:W-:Y:S02]  /*5360*/  LOP3.LUT R38, R25, 0x7ff00000, RZ, 0xc0, !PT ;  /* 0x7ff0000019267812 */ /* 0x000fe400078ec0ff */
[----:B------:R-:W-:Y:S02]  /*5370*/  LOP3.LUT R27, R26, 0x3ff00000, RZ, 0xfc, !PT ;  /* 0x3ff000001a1b7812 */ /* 0x000fe400078efcff */
[----:B------:R-:W-:-:S02]  /*5380*/  MOV R26, R28 ;  /* 0x0000001c001a7202 */ /* 0x000fc40000000f00 */
[C---:B------:R-:W-:Y:S02]  /*5390*/  LOP3.LUT R41, R29.reuse, 0x7ff00000, RZ, 0xc0, !PT ;  /* 0x7ff000001d297812 */ /* 0x040fe400078ec0ff */
[----:B------:R-:W-:Y:S01]  /*53a0*/  @!P3 LOP3.LUT R31, R29, 0x7ff00000, RZ, 0xc0, !PT ;  /* 0x7ff000001d1fb812 */ /* 0x000fe200078ec0ff */
[----:B------:R-:W-:Y:S01]  /*53b0*/  @!P0 DMUL R26, R28, 8.98846567431157953865e+307 ;  /* 0x7fe000001c1a8828 */ /* 0x000fe20000000000 */
[C---:B------:R-:W-:Y:S02]  /*53c0*/  ISETP.GE.U32.AND P2, PT, R38.reuse, R41, PT ;  /* 0x000000292600720c */ /* 0x040fe40003f46070 */
[----:B------:R-:W-:Y:S02]  /*53d0*/  @!P3 ISETP.GE.U32.AND P4, PT, R38, R31, PT ;  /* 0x0000001f2600b20c */ /* 0x000fe40003f86070 */
[C---:B------:R-:W-:Y:S01]  /*53e0*/  SEL R31, R39.reuse, 0x63400000, !P2 ;  /* 0x63400000271f7807 */ /* 0x040fe20005000000 */
[----:B------:R-:W0:Y:S01]  /*53f0*/  MUFU.RCP64H R47, R27 ;  /* 0x0000001b002f7308 */ /* 0x000e220000001800 */
[----:B------:R-:W-:-:S02]  /*5400*/  @!P3 SEL R33, R39, 0x63400000, !P4 ;  /* 0x634000002721b807 */ /* 0x000fc40006000000 */
[--C-:B------:R-:W-:Y:S02]  /*5410*/  LOP3.LUT R31, R31, 0x800fffff, R25.reuse, 0xf8, !PT ;  /* 0x800fffff1f1f7812 */ /* 0x100fe400078ef819 */
[----:B------:R-:W-:Y:S02]  /*5420*/  @!P3 LOP3.LUT R30, R33, 0x80000000, R25, 0xf8, !PT ;  /* 0x80000000211eb812 */ /* 0x000fe400078ef819 */
[----:B------:R-:W-:Y:S02]  /*5430*/  @!P3 MOV R32, RZ ;  /* 0x000000ff0020b202 */ /* 0x000fe40000000f00 */
[----:B------:R-:W-:Y:S02]  /*5440*/  @!P3 LOP3.LUT R33, R30, 0x100000, RZ, 0xfc, !PT ;  /* 0x001000001e21b812 */ /* 0x000fe400078efcff */
[----:B------:R-:W-:Y:S02]  /*5450*/  MOV R30, R24 ;  /* 0x00000018001e7202 */ /* 0x000fe40000000f00 */
[----:B------:R-:W-:-:S02]  /*5460*/  MOV R40, R38 ;  /* 0x0000002600287202 */ /* 0x000fc40000000f00 */
[----:B------:R-:W-:Y:S02]  /*5470*/  @!P0 LOP3.LUT R41, R27, 0x7ff00000, RZ, 0xc0, !PT ;  /* 0x7ff000001b298812 */ /* 0x000fe400078ec0ff */
[----:B------:R-:W-:Y:S02]  /*5480*/  @!P3 DFMA R30, R30, 2, -R32 ;  /* 0x400000001e1eb82b */ /* 0x000fe40000000820 */
[----:B0-----:R-:W-:-:S08]  /*5490*/  DFMA R32, R46, -R26, 1 ;  /* 0x3ff000002e20742b */ /* 0x001fd0000000081a */
[----:B------:R-:W-:Y:S01]  /*54a0*/  DFMA R32, R32, R32, R32 ;  /* 0x000000202020722b */ /* 0x000fe20000000020 */
[----:B------:R-:W-:-:S04]  /*54b0*/  @!P3 LOP3.LUT R40, R31, 0x7ff00000, RZ, 0xc0, !PT ;  /* 0x7ff000001f28b812 */ /* 0x000fc800078ec0ff */
[----:B------:R-:W-:-:S03]  /*54c0*/  IADD3 R42, PT, PT, R40, -0x1, RZ ;  /* 0xffffffff282a7810 */ /* 0x000fc60007ffe0ff */
[----:B------:R-:W-:Y:S01]  /*54d0*/  DFMA R46, R46, R32, R46 ;  /* 0x000000202e2e722b */ /* 0x000fe2000000002e */
[----:B------:R-:W-:Y:S01]  /*54e0*/  ISETP.GT.U32.AND P0, PT, R42, 0x7feffffe, PT ;  /* 0x7feffffe2a00780c */ /* 0x000fe20003f04070 */
[----:B------:R-:W-:-:S05]  /*54f0*/  VIADD R42, R41, 0xffffffff ;  /* 0xffffffff292a7836 */ /* 0x000fca0000000000 */
[----:B------:R-:W-:Y:S01]  /*5500*/  ISETP.GT.U32.OR P0, PT, R42, 0x7feffffe, P0 ;  /* 0x7feffffe2a00780c */ /* 0x000fe20000704470 */
[----:B------:R-:W-:-:S08]  /*5510*/  DFMA R48, R46, -R26, 1 ;  /* 0x3ff000002e30742b */ /* 0x000fd0000000081a */
[----:B------:R-:W-:-:S08]  /*5520*/  DFMA R48, R46, R48, R46 ;  /* 0x000000302e30722b */ /* 0x000fd0000000002e */
[----:B------:R-:W-:-:S08]  /*5530*/  DMUL R46, R48, R30 ;  /* 0x0000001e302e7228 */ /* 0x000fd00000000000 */
[----:B------:R-:W-:-:S08]  /*5540*/  DFMA R32, R46, -R26, R30 ;  /* 0x8000001a2e20722b */ /* 0x000fd0000000001e */
[----:B------:R-:W-:Y:S01]  /*5550*/  DFMA R32, R48, R32, R46 ;  /* 0x000000203020722b */ /* 0x000fe2000000002e */
[----:B------:R-:W-:Y:S10]  /*5560*/  @P0 BRA `(.L_x_105) ;  /* 0x00000000006c0947 */ /* 0x000ff40003800000 */
[----:B------:R-:W-:Y:S01]  /*5570*/  LOP3.LUT R25, R29, 0x7ff00000, RZ, 0xc0, !PT ;  /* 0x7ff000001d197812 */ /* 0x000fe200078ec0ff */
[----:B------:R-:W-:-:S03]  /*5580*/  IMAD.MOV.U32 R40, RZ, RZ, RZ ;  /* 0x000000ffff287224 */ /* 0x000fc600078e00ff */
[CC--:B------:R-:W-:Y:S02]  /*5590*/  ISETP.GE.U32.AND P0, PT, R38.reuse, R25.reuse, PT ;  /* 0x000000192600720c */ /* 0x0c0fe40003f06070 */
[----:B------:R-:W-:Y:S02]  /*55a0*/  VIADDMNMX R25, R38, -R25, 0xb9600000, !PT ;  /* 0xb960000026197446 */ /* 0x000fe40007800919 */
[----:B------:R-:W-:Y:S02]  /*55b0*/  SEL R24, R39, 0x63400000, !P0 ;  /* 0x6340000027187807 */ /* 0x000fe40004000000 */
[----:B------:R-:W-:-:S04]  /*55c0*/  VIMNMX R25, PT, PT, R25, 0x46a00000, PT ;  /* 0x46a0000019197848 */ /* 0x000fc80003fe0100 */
[----:B------:R-:W-:-:S04]  /*55d0*/  IADD3 R24, PT, PT, -R24, R25, RZ ;  /* 0x0000001918187210 */ /* 0x000fc80007ffe1ff */
[----:B------:R-:W-:-:S06]  /*55e0*/  IADD3 R41, PT, PT, R24, 0x7fe00000, RZ ;  /* 0x7fe0000018297810 */ /* 0x000fcc0007ffe0ff */
[----:B------:R-:W-:-:S10]  /*55f0*/  DMUL R38, R32, R40 ;  /* 0x0000002820267228 */ /* 0x000fd40000000000 */
[----:B------:R-:W-:-:S13]  /*5600*/  FSETP.GTU.AND P0, PT, |R39|, 1.469367938527859385e-39, PT ;  /* 0x001000002700780b */ /* 0x000fda0003f0c200 */
[----:B------:R-:W-:Y:S05]  /*5610*/  @P0 BRA `(.L_x_106) ;  /* 0x0000000000940947 */ /* 0x000fea0003800000 */
[----:B------:R-:W-:Y:S01]  /*5620*/  DFMA R26, R32, -R26, R30 ;  /* 0x8000001a201a722b */ /* 0x000fe2000000001e */
[----:B------:R-:W-:-:S09]  /*5630*/  MOV R40, RZ ;  /* 0x000000ff00287202 */ /* 0x000fd20000000f00 */
[C---:B------:R-:W-:Y:S02]  /*5640*/  FSETP.NEU.AND P0, PT, R27.reuse, RZ, PT ;  /* 0x000000ff1b00720b */ /* 0x040fe40003f0d000 */
[----:B------:R-:W-:-:S04]  /*5650*/  LOP3.LUT R28, R27, 0x80000000, R29, 0x48, !PT ;  /* 0x800000001b1c7812 */ /* 0x000fc800078e481d */
[----:B------:R-:W-:-:S07]  /*5660*/  LOP3.LUT R41, R28, R41, RZ, 0xfc, !PT ;  /* 0x000000291c297212 */ /* 0x000fce00078efcff */
[----:B------:R-:W-:Y:S05]  /*5670*/  @!P0 BRA `(.L_x_106) ;  /* 0x00000000007c8947 */ /* 0x000fea0003800000 */
[C---:B------:R-:W-:Y:S01]  /*5680*/  IADD3 R27, PT, PT, -R24.reuse, RZ, RZ ;  /* 0x000000ff181b7210 */ /* 0x040fe20007ffe1ff */
[----:B------:R-:W-:Y:S01]  /*5690*/  IMAD.MOV.U32 R26, RZ, RZ, RZ ;  /* 0x000000ffff1a7224 */ /* 0x000fe200078e00ff */
[----:B------:R-:W-:-:S05]  /*56a0*/  IADD3 R24, PT, PT, -R24, -0x43300000, RZ ;  /* 0xbcd0000018187810 */ /* 0x000fca0007ffe1ff */
[----:B------:R-:W-:Y:S02]  /*56b0*/  DFMA R26, R38, -R26, R32 ;  /* 0x8000001a261a722b */ /* 0x000fe40000000020 */
[----:B------:R-:W-:-:S08]  /*56c0*/  DMUL.RP R32, R32, R40 ;  /* 0x0000002820207228 */ /* 0x000fd00000008000 */
[----:B------:R-:W-:Y:S02]  /*56d0*/  FSETP.NEU.AND P0, PT, |R27|, R24, PT ;  /* 0x000000181b00720b */ /* 0x000fe40003f0d200 */
[----:B------:R-:W-:Y:S02]  /*56e0*/  LOP3.LUT R25, R33, R28, RZ, 0x3c, !PT ;  /* 0x0000001c21197212 */ /* 0x000fe400078e3cff */
[----:B------:R-:W-:Y:S02]  /*56f0*/  FSEL R38, R32, R38, !P0 ;  /* 0x0000002620267208 */ /* 0x000fe40004000000 */
[----:B------:R-:W-:Y:S01]  /*5700*/  FSEL R39, R25, R39, !P0 ;  /* 0x0000002719277208 */ /* 0x000fe20004000000 */
[----:B------:R-:W-:Y:S06]  /*5710*/  BRA `(.L_x_106) ;  /* 0x0000000000547947 */ /* 0x000fec0003800000 */
.L_x_105:
[----:B------:R-:W-:-:S14]  /*5720*/  DSETP.NAN.AND P0, PT, R24, R24, PT ;  /* 0x000000181800722a */ /* 0x000fdc0003f08000 */
[----:B------:R-:W-:Y:S05]  /*5730*/  @P0 BRA `(.L_x_107) ;  /* 0x0000000000440947 */ /* 0x000fea0003800000 */
[----:B------:R-:W-:-:S14]  /*5740*/  DSETP.NAN.AND P0, PT, R28, R28, PT ;  /* 0x0000001c1c00722a */ /* 0x000fdc0003f08000 */
[----:B------:R-:W-:Y:S05]  /*5750*/  @P0 BRA `(.L_x_108) ;  /* 0x0000000000300947 */ /* 0x000fea0003800000 */
[----:B------:R-:W-:Y:S02]  /*5760*/  ISETP.NE.AND P0, PT, R40, R41, PT ;  /* 0x000000292800720c */ /* 0x000fe40003f05270 */
[----:B------:R-:W-:Y:S02]  /*5770*/  MOV R38, 0x0 ;  /* 0x0000000000267802 */ /* 0x000fe40000000f00 */
[----:B------:R-:W-:-:S09]  /*5780*/  MOV R39, 0xfff80000 ;  /* 0xfff8000000277802 */ /* 0x000fd20000000f00 */
[----:B------:R-:W-:Y:S05]  /*5790*/  @!P0 BRA `(.L_x_106) ;  /* 0x0000000000348947 */ /* 0x000fea0003800000 */
[----:B------:R-:W-:Y:S02]  /*57a0*/  ISETP.NE.AND P0, PT, R40, 0x7ff00000, PT ;  /* 0x7ff000002800780c */ /* 0x000fe40003f05270 */
[----:B------:R-:W-:Y:S02]  /*57b0*/  LOP3.LUT R39, R25, 0x80000000, R29, 0x48, !PT ;  /* 0x8000000019277812 */ /* 0x000fe400078e481d */
[----:B------:R-:W-:-:S13]  /*57c0*/  ISETP.EQ.OR P0, PT, R41, RZ, !P0 ;  /* 0x000000ff2900720c */ /* 0x000fda0004702670 */
[----:B------:R-:W-:Y:S01]  /*57d0*/  @P0 LOP3.LUT R24, R39, 0x7ff00000, RZ, 0xfc, !PT ;  /* 0x7ff0000027180812 */ /* 0x000fe200078efcff */
[----:B------:R-:W-:Y:S01]  /*57e0*/  @!P0 IMAD.MOV.U32 R38, RZ, RZ, RZ ;  /* 0x000000ffff268224 */ /* 0x000fe200078e00ff */
[----:B------:R-:W-:Y:S02]  /*57f0*/  @P0 MOV R38, RZ ;  /* 0x000000ff00260202 */ /* 0x000fe40000000f00 */
[----:B------:R-:W-:Y:S01]  /*5800*/  @P0 MOV R39, R24 ;  /* 0x0000001800270202 */ /* 0x000fe20000000f00 */
[----:B------:R-:W-:Y:S06]  /*5810*/  BRA `(.L_x_106) ;  /* 0x0000000000147947 */ /* 0x000fec0003800000 */
.L_x_108:
[----:B------:R-:W-:Y:S01]  /*5820*/  LOP3.LUT R39, R29, 0x80000, RZ, 0xfc, !PT ;  /* 0x000800001d277812 */ /* 0x000fe200078efcff */
[----:B------:R-:W-:Y:S01]  /*5830*/  IMAD.MOV.U32 R38, RZ, RZ, R28 ;  /* 0x000000ffff267224 */ /* 0x000fe200078e001c */
[----:B------:R-:W-:Y:S06]  /*5840*/  BRA `(.L_x_106) ;  /* 0x0000000000087947 */ /* 0x000fec0003800000 */
.L_x_107:
[----:B------:R-:W-:Y:S02]  /*5850*/  LOP3.LUT R39, R25, 0x80000, RZ, 0xfc, !PT ;  /* 0x0008000019277812 */ /* 0x000fe400078efcff */
[----:B------:R-:W-:-:S07]  /*5860*/  MOV R38, R24 ;  /* 0x0000001800267202 */ /* 0x000fce0000000f00 */
.L_x_106:
[----:B------:R-:W-:Y:S05]  /*5870*/  BSYNC.RECONVERGENT B1 ;  /* 0x0000000000017941 */ /* 0x000fea0003800200 */
.L_x_104:
[----:B------:R-:W-:Y:S01]  /*5880*/  HFMA2 R25, -RZ, RZ, 0, 0 ;  /* 0x00000000ff197431 */ /* 0x000fe200000001ff */
[----:B------:R-:W-:Y:S01]  /*5890*/  MOV R24, R2 ;  /* 0x0000000200187202 */ /* 0x000fe20000000f00 */
[----:B------:R-:W-:Y:S01]  /*58a0*/  IMAD.MOV.U32 R27, RZ, RZ, R39 ;  /* 0x000000ffff1b7224 */ /* 0x000fe200078e0027 */
[----:B------:R-:W-:Y:S02]  /*58b0*/  MOV R26, R38 ;  /* 0x00000026001a7202 */ /* 0x000fe40000000f00 */
[----:B------:R-:W-:Y:S05]  /*58c0*/  RET.REL.NODEC R24 `(_Z32voxel_sampling_binary_gpu_kerneliiiiifffffPKfS0_PKxPKiS0_S4_PiS5_PfS5_) ;  /* 0xffffffa418cc7950 */ /* 0x000fea0003c3ffff */
        .weak           $__internal_2_$__cuda_sm3x_div_rn_noftz_f32_slowpath
        .type           $__internal_2_$__cuda_sm3x_div_rn_noftz_f32_slowpath,@function
        .size           $__internal_2_$__cuda_sm3x_div_rn_noftz_f32_slowpath,(.L_x_123 - $__internal_2_$__cuda_sm3x_div_rn_noftz_f32_slowpath)
$__internal_2_$__cuda_sm3x_div_rn_noftz_f32_slowpath:
[--C-:B------:R-:W-:Y:S01]  /*58d0*/  SHF.R.U32.HI R26, RZ, 0x17, R0.reuse ;  /* 0x00000017ff1a7819 */ /* 0x100fe20000011600 */
[----:B------:R-:W-:Y:S01]  /*58e0*/  BSSY.RECONVERGENT B1, `(.L_x_109) ;  /* 0x0000064000017945 */ /* 0x000fe20003800200 */
[----:B------:R-:W-:Y:S01]  /*58f0*/  SHF.R.U32.HI R2, RZ, 0x17, R25 ;  /* 0x00000017ff027819 */ /* 0x000fe20000011619 */
[----:B------:R-:W-:Y:S01]  /*5900*/  IMAD.MOV.U32 R29, RZ, RZ, R0 ;  /* 0x000000ffff1d7224 */ /* 0x000fe200078e0000 */
[----:B------:R-:W-:Y:S02]  /*5910*/  LOP3.LUT R26, R26, 0xff, RZ, 0xc0, !PT ;  /* 0x000000ff1a1a7812 */ /* 0x000fe400078ec0ff */
[----:B------:R-:W-:Y:S02]  /*5920*/  LOP3.LUT R32, R2, 0xff, RZ, 0xc0, !PT ;  /* 0x000000ff02207812 */ /* 0x000fe400078ec0ff */
[----:B------:R-:W-:Y:S01]  /*5930*/  MOV R2, R25 ;  /* 0x0000001900027202 */ /* 0x000fe20000000f00 */
[----:B------:R-:W-:Y:S01]  /*5940*/  VIADD R28, R26, 0xffffffff ;  /* 0xffffffff1a1c7836 */ /* 0x000fe20000000000 */
[----:B------:R-:W-:-:S04]  /*5950*/  IADD3 R30, PT, PT, R32, -0x1, RZ ;  /* 0xffffffff201e7810 */ /* 0x000fc80007ffe0ff */
[----:B------:R-:W-:-:S04]  /*5960*/  ISETP.GT.U32.AND P0, PT, R28, 0xfd, PT ;  /* 0x000000fd1c00780c */ /* 0x000fc80003f04070 */
[----:B------:R-:W-:-:S13]  /*5970*/  ISETP.GT.U32.OR P0, PT, R30, 0xfd, P0 ;  /* 0x000000fd1e00780c */ /* 0x000fda0000704470 */
[----:B------:R-:W-:Y:S01]  /*5980*/  @!P0 MOV R27, RZ ;  /* 0x000000ff001b8202 */ /* 0x000fe20000000f00 */
        /* <DEDUP_REMOVED lines=19> */
[----:B------:R-:W-:Y:S01]  /*5ac0*/  @P0 MOV R27, RZ ;  /* 0x000000ff001b0202 */ /* 0x000fe20000000f00 */
[----:B------:R-:W-:Y:S02]  /*5ad0*/  @!P0 IMAD.MOV.U32 R27, RZ, RZ, -0x40 ;  /* 0xffffffc0ff1b8424 */ /* 0x000fe400078e00ff */
[----:B------:R-:W-:Y:S01]  /*5ae0*/  @!P0 FFMA R2, R25, 1.84467440737095516160e+19, RZ ;  /* 0x5f80000019028823 */ /* 0x000fe200000000ff */
[----:B------:R-:W-:Y:S02]  /*5af0*/  @!P2 FFMA R29, R0, 1.84467440737095516160e+19, RZ ;  /* 0x5f800000001da823 */ /* 0x000fe400000000ff */
[----:B------:R-:W-:-:S07]  /*5b00*/  @!P2 IADD3 R27, PT, PT, R27, 0x40, RZ ;  /* 0x000000401b1ba810 */ /* 0x000fce0007ffe0ff */
.L_x_110:
[----:B------:R-:W-:Y:S01]  /*5b10*/  LEA R28, R26, 0xc0800000, 0x17 ;  /* 0xc08000001a1c7811 */ /* 0x000fe200078eb8ff */
[----:B------:R-:W-:Y:S01]  /*5b20*/  VIADD R25, R32, 0xffffff81 ;  /* 0xffffff8120197836 */ /* 0x000fe20000000000 */
[----:B------:R-:W-:Y:S02]  /*5b30*/  BSSY.RECONVERGENT B2, `(.L_x_115) ;  /* 0x0000035000027945 */ /* 0x000fe40003800200 */
[----:B------:R-:W-:Y:S01]  /*5b40*/  IADD3 R30, PT, PT, -R28, R29, RZ ;  /* 0x0000001d1c1e7210 */ /* 0x000fe20007ffe1ff */
[C---:B------:R-:W-:Y:S01]  /*5b50*/  IMAD R2, R25.reuse, -0x800000, R2 ;  /* 0xff80000019027824 */ /* 0x040fe200078e0202 */
[----:B------:R-:W-:Y:S02]  /*5b60*/  IADD3 R26, PT, PT, R25, 0x7f, -R26 ;  /* 0x0000007f191a7810 */ /* 0x000fe40007ffe81a */
[----:B------:R-:W0:Y:S01]  /*5b70*/  MUFU.RCP R29, R30 ;  /* 0x0000001e001d7308 */ /* 0x000e220000001000 */
[----:B------:R-:W-:Y:S01]  /*5b80*/  FADD.FTZ R31, -R30, -RZ ;  /* 0x800000ff1e1f7221 */ /* 0x000fe20000010100 */
[----:B------:R-:W-:-:S03]  /*5b90*/  IADD3 R26, PT, PT, R26, R27, RZ ;  /* 0x0000001b1a1a7210 */ /* 0x000fc60007ffe0ff */
        /* <DEDUP_REMOVED lines=8> */
[----:B------:R-:W-:-:S04]  /*5c20*/  LOP3.LUT R25, R25, 0xff, RZ, 0xc0, !PT ;  /* 0x000000ff19197812 */ /* 0x000fc800078ec0ff */
[----:B------:R-:W-:-:S05]  /*5c30*/  IADD3 R30, PT, PT, R25, R26, RZ ;  /* 0x0000001a191e7210 */ /* 0x000fca0007ffe0ff */
        /* <DEDUP_REMOVED lines=11> */
[C---:B------:R-:W-:Y:S02]  /*5cf0*/  IADD3 R27, PT, PT, R30.reuse, 0x20, RZ ;  /* 0x000000201e1b7810 */ /* 0x040fe40007ffe0ff */
[C---:B------:R-:W-:Y:S02]  /*5d00*/  ISETP.NE.AND P3, PT, R30.reuse, RZ, PT ;  /* 0x000000ff1e00720c */ /* 0x040fe40003f65270 */
[----:B------:R-:W-:Y:S01]  /*5d10*/  LOP3.LUT R26, R25, 0x7fffff, RZ, 0xc0, !PT ;  /* 0x007fffff191a7812 */ /* 0x000fe200078ec0ff */
[CCC-:B------:R-:W-:Y:S01]  /*5d20*/  FFMA.RP R25, R29.reuse, R31.reuse, R28.reuse ;  /* 0x0000001f1d197223 */ /* 0x1c0fe2000000801c */
[----:B------:R-:W-:Y:S01]  /*5d30*/  FFMA.RM R28, R29, R31, R28 ;  /* 0x0000001f1d1c7223 */ /* 0x000fe2000000401c */
[----:B------:R-:W-:Y:S02]  /*5d40*/  ISETP.NE.AND P2, PT, R30, RZ, PT ;  /* 0x000000ff1e00720c */ /* 0x000fe40003f45270 */
[----:B------:R-:W-:-:S02]  /*5d50*/  LOP3.LUT R26, R26, 0x800000, RZ, 0xfc, !PT ;  /* 0x008000001a1a7812 */ /* 0x000fc400078efcff */
[----:B------:R-:W-:Y:S02]  /*5d60*/  IADD3 R29, PT, PT, -R30, RZ, RZ ;  /* 0x000000ff1e1d7210 */ /* 0x000fe40007ffe1ff */
[----:B------:R-:W-:Y:S02]  /*5d70*/  SHF.L.U32 R27, R26, R27, RZ ;  /* 0x0000001b1a1b7219 */ /* 0x000fe400000006ff */
[----:B------:R-:W-:Y:S02]  /*5d80*/  FSETP.NEU.FTZ.AND P0, PT, R25, R28, PT ;  /* 0x0000001c1900720b */ /* 0x000fe40003f1d000 */
[----:B------:R-:W-:Y:S02]  /*5d90*/  SEL R25, R29, RZ, P3 ;  /* 0x000000ff1d197207 */ /* 0x000fe40001800000 */
[----:B------:R-:W-:Y:S02]  /*5da0*/  ISETP.NE.AND P2, PT, R27, RZ, P2 ;  /* 0x000000ff1b00720c */ /* 0x000fe40001745270 */
[----:B------:R-:W-:-:S02]  /*5db0*/  SHF.R.U32.HI R25, RZ, R25, R26 ;  /* 0x00000019ff197219 */ /* 0x000fc4000001161a */
[----:B------:R-:W-:Y:S02]  /*5dc0*/  PLOP3.LUT P0, PT, P0, P2, PT, 0xf8, 0x8f ;  /* 0x00000000008f781c */ /* 0x000fe40000705f70 */
[----:B------:R-:W-:Y:S02]  /*5dd0*/  SHF.R.U32.HI R27, RZ, 0x1, R25 ;  /* 0x00000001ff1b7819 */ /* 0x000fe40000011619 */
[----:B------:R-:W-:-:S04]  /*5de0*/  SEL R26, RZ, 0x1, !P0 ;  /* 0x00000001ff1a7807 */ /* 0x000fc80004000000 */
[----:B------:R-:W-:-:S04]  /*5df0*/  LOP3.LUT R26, R26, 0x1, R27, 0xf8, !PT ;  /* 0x000000011a1a7812 */ /* 0x000fc800078ef81b */
[----:B------:R-:W-:-:S05]  /*5e00*/  LOP3.LUT R26, R26, R25, RZ, 0xc0, !PT ;  /* 0x000000191a1a7212 */ /* 0x000fca00078ec0ff */
[----:B------:R-:W-:-:S05]  /*5e10*/  IMAD.IADD R27, R27, 0x1, R26 ;  /* 0x000000011b1b7824 */ /* 0x000fca00078e021a */
[----:B------:R-:W-:Y:S01]  /*5e20*/  LOP3.LUT R2, R27, R2, RZ, 0xfc, !PT ;  /* 0x000000021b027212 */ /* 0x000fe200078efcff */
[----:B------:R-:W-:Y:S06]  /*5e30*/  BRA `(.L_x_118) ;  /* 0x0000000000107947 */ /* 0x000fec0003800000 */
.L_x_117:
[----:B------:R-:W-:-:S04]  /*5e40*/  LOP3.LUT R2, R2, 0x80000000, RZ, 0xc0, !PT ;  /* 0x8000000002027812 */ /* 0x000fc800078ec0ff */
[----:B------:R-:W-:Y:S01]  /*5e50*/  LOP3.LUT R2, R2, 0x7f800000, RZ, 0xfc, !PT ;  /* 0x7f80000002027812 */ /* 0x000fe200078efcff */
[----:B------:R-:W-:Y:S06]  /*5e60*/  BRA `(.L_x_118) ;  /* 0x0000000000047947 */ /* 0x000fec0003800000 */
.L_x_116:
[----:B------:R-:W-:-:S07]  /*5e70*/  LEA R2, R26, R2, 0x17 ;  /* 0x000000021a027211 */ /* 0x000fce00078eb8ff */
.L_x_118:
[----:B------:R-:W-:Y:S05]  /*5e80*/  BSYNC.RECONVERGENT B2 ;  /* 0x0000000000027941 */ /* 0x000fea0003800200 */
.L_x_115:
[----:B------:R-:W-:Y:S05]  /*5e90*/  BRA `(.L_x_119) ;  /* 0x0000000000207947 */ /* 0x000fea0003800000 */
.L_x_114:
[----:B------:R-:W-:-:S04]  /*5ea0*/  LOP3.LUT R2, R29, 0x80000000, R2, 0x48, !PT ;  /* 0x800000001d027812 */ /* 0x000fc800078e4802 */
[----:B------:R-:W-:Y:S01]  /*5eb0*/  LOP3.LUT R2, R2, 0x7f800000, RZ, 0xfc, !PT ;  /* 0x7f80000002027812 */ /* 0x000fe200078efcff */
[----:B------:R-:W-:Y:S06]  /*5ec0*/  BRA `(.L_x_119) ;  /* 0x0000000000147947 */ /* 0x000fec0003800000 */
.L_x_113:
[----:B------:R-:W-:Y:S01]  /*5ed0*/  LOP3.LUT R2, R29, 0x80000000, R2, 0x48, !PT ;  /* 0x800000001d027812 */ /* 0x000fe200078e4802 */
[----:B------:R-:W-:Y:S06]  /*5ee0*/  BRA `(.L_x_119) ;  /* 0x00000000000c7947 */ /* 0x000fec0003800000 */
.L_x_112:
[----:B------:R-:W0:Y:S01]  /*5ef0*/  MUFU.RSQ R2, -QNAN ;  /* 0xffc0000000027908 */ /* 0x000e220000001400 */
[----:B------:R-:W-:Y:S05]  /*5f00*/  BRA `(.L_x_119) ;  /* 0x0000000000047947 */ /* 0x000fea0003800000 */
.L_x_111:
[----:B------:R-:W-:-:S07]  /*5f10*/  FADD.FTZ R2, R25, R0 ;  /* 0x0000000019027221 */ /* 0x000fce0000010000 */
.L_x_119:
[----:B------:R-:W-:Y:S05]  /*5f20*/  BSYNC.RECONVERGENT B1 ;  /* 0x0000000000017941 */ /* 0x000fea0003800200 */
.L_x_109:
[----:B------:R-:W-:-:S04]  /*5f30*/  HFMA2 R25, -RZ, RZ, 0, 0 ;  /* 0x00000000ff197431 */ /* 0x000fc800000001ff */
[----:B0-----:R-:W-:Y:S05]  /*5f40*/  RET.REL.NODEC R24 `(_Z32voxel_sampling_binary_gpu_kerneliiiiifffffPKfS0_PKxPKiS0_S4_PiS5_PfS5_) ;  /* 0xffffffa0182c7950 */ /* 0x001fea0003c3ffff */
.L_x_120:
        /* <DEDUP_REMOVED lines=11> */
.L_x_123:


//--------------------- .nv.global.init           --------------------------
	.section	.nv.global.init,"aw",@progbits
.nv.global.init:
	.type		$str,@object
	.size		$str,(.L_0 - $str)
$str:
        /*0000*/ 	.byte	0x56, 0x6f, 0x78, 0x65, 0x6c, 0x20, 0x73, 0x61, 0x6d, 0x70, 0x6c, 0x65, 0x20, 0x67, 0x72, 0x61
        /*0010*/ 	.byte	0x64, 0x20, 0x4f, 0x70, 0x20, 0x65, 0x78, 0x69, 0x74, 0x65, 0x64, 0x20, 0x75, 0x6e, 0x65, 0x78
        /*0020*/ 	.byte	0x70, 0x65, 0x63, 0x74, 0x65, 0x64, 0x6c, 0x79, 0x2e, 0x0a, 0x00
.L_0:


//--------------------- .nv.shared.reserved.0     --------------------------
	.section	.nv.shared.reserved.0,"aw",@nobits
	.weak		__nv_reservedSMEM_offset_0_alias
	.size		__nv_reservedSMEM_offset_0_alias, 0, 64
	.other		__nv_reservedSMEM_offset_0_alias,@"STO_CUDA_RESERVED_SHARED STV_DEFAULT"
__nv_reservedSMEM_offset_0_alias:
	.zero		0
	.zero		64


//--------------------- .nv.constant0._Z37voxel_sampling_binary_grad_gpu_kerneliiiPKiPKfPf --------------------------
	.section	.nv.constant0._Z37voxel_sampling_binary_grad_gpu_kerneliiiPKiPKfPf,"a",@progbits
	.sectionflags	@""
	.align	4
.nv.constant0._Z37voxel_sampling_binary_grad_gpu_kerneliiiPKiPKfPf:
	.zero		936


//--------------------- .nv.constant0._Z32voxel_sampling_binary_gpu_kerneliiiiifffffPKfS0_PKxPKiS0_S4_PiS5_PfS5_ --------------------------
	.section	.nv.constant0._Z32voxel_sampling_binary_gpu_kerneliiiiifffffPKfS0_PKxPKiS0_S4_PiS5_PfS5_,"a",@progbits
	.sectionflags	@""
	.align	4
.nv.constant0._Z32voxel_sampling_binary_gpu_kerneliiiiifffffPKfS0_PKxPKiS0_S4_PiS5_PfS5_:
	.zero		1016


//--------------------- SYMBOLS --------------------------

	.type		.nv.reservedSmem.offset0,@object
	.size		.nv.reservedSmem.offset0,0x4
	.type		vprintf,@function
